	.target	sm_100a

	.elftype	@"ET_EXEC"


//--------------------- .note.nv.tkinfo           --------------------------
	.section	.note.nv.tkinfo,"",@"SHT_NOTE"
	.sectionflags	@"SHF_NOTE_NV_TKINFO"
	.tkinfo
        /*0018*/ 	.word	0x00000002
        /*0030*/ 	.string	""
        /*0030*/ 	.string	"ptxas"
        /*0030*/ 	.string	"Cuda compilation tools, release 13.0, V13.0.88"
        /*0030*/ 	.string	"Build cuda_13.0.r13.0/compiler.36424714_0"
        /*0030*/ 	.string	"-arch sm_100a -m 64 "



//--------------------- .note.nv.cuinfo           --------------------------
	.section	.note.nv.cuinfo,"",@"SHT_NOTE"
	.sectionflags	@"SHF_NOTE_NV_CUINFO"
        /*0018*/ 	.short	0x0002
        /*001a*/ 	.short	0x0064
        /*001c*/ 	.short	0x0082
	.zero		2


//--------------------- .nv.info                  --------------------------
	.section	.nv.info,"",@"SHT_CUDA_INFO"
	.align	4


	//----- nvinfo : EIATTR_REGCOUNT
	.align		4
        /*0000*/ 	.byte	0x04, 0x2f
        /*0002*/ 	.short	(.L_20 - .L_19)
	.align		4
.L_19:
        /*0004*/ 	.word	index@(_ZN7cutlass13device_kernelINS_4gemm6kernel13GemmUniversalIN4cute5tupleIJiiiiEEENS1_10collective13CollectiveMmaINS1_35MainloopSm100TmaUmmaWarpSpecializedILi20ELi2ELi4ENS5_IJNS4_1CILi1EEENSA_ILi2EEESB_EEEEENS5_IJNSA_ILi64EEENSA_ILi256EEENSA_ILi32EEEEEENS_12float_e5m2_tENS5_IJlSB_lEEESJ_SK_NS4_8TiledMMAINS4_8MMA_AtomIJNS4_10MMA_TraitsINS4_19SM100_MMA_F8F6F4_SSEJSJ_SJ_fSF_SG_NS4_17integral_constantINS4_4UMMA5MajorELSR_0EEESS_NSP_INSQ_7ScaleInELST_0EEESU_EEEEEENS4_6LayoutINS5_IJSB_SB_SB_EEENS5_IJNSA_ILi0EEESZ_SZ_EEEEENS5_IJNS4_10UnderscoreES12_S12_EEEEENS4_23SM90_TMA_LOAD_MULTICASTENS4_14ComposedLayoutINS4_7SwizzleILi1ELi4ELi3EEENS4_18smem_ptr_flag_bitsILi8EEENSX_INS5_IJNSA_ILi8EEESH_EEENS5_IJSH_SB_EEEEEEEvNS4_8identityENS4_13SM90_TMA_LOADES1F_vS1G_EENS_8epilogue10collective18CollectiveEpilogueINS1J_23Sm100TmaWarpSpecializedILi4ELi2ELi32ELb0ELb0EEEJSI_NS5_IJNSX_ISF_SB_EES1O_EEESJ_SK_SJ_SK_NS1J_6fusion15FusionCallbacksIS1N_NS1Q_17LinearCombinationISJ_fSJ_fLNS_15FloatRoundStyleE2EEESI_S1P_JEEENS4_5SM1004TMEM4LOAD26SM100_TMEM_LOAD_16dp32b32xES1H_NS16_INS17_ILi2ELi4ELi3EEES1A_NSX_INS5_IJS1B_SF_EEENS5_IJSF_SB_EEEEEEENS4_39AutoVectorizingCopyWithAssumedAlignmentILi128EEENS4_14SM90_TMA_STOREES24_S26_S26_EEEvvEEEEvNT_6ParamsE)
        /*0008*/ 	.word	0x00000075


	//----- nvinfo : EIATTR_FRAME_SIZE
	.align		4
.L_20:
        /*000c*/ 	.byte	0x04, 0x11
        /*000e*/ 	.short	(.L_22 - .L_21)
	.align		4
.L_21:
        /*0010*/ 	.word	index@($__internal_2_$__cuda_sm10x_tcgen05_guardrail_trap_unallocated_columns_being_dealloced)
        /*0014*/ 	.word	0x00000000


	//----- nvinfo : EIATTR_FRAME_SIZE
	.align		4
.L_22:
        /*0018*/ 	.byte	0x04, 0x11
        /*001a*/ 	.short	(.L_24 - .L_23)
	.align		4
.L_23:
        /*001c*/ 	.word	index@($__internal_1_$__cuda_sm10x_tcgen05_guardrail_trap_phase_invalid_during_alloc)
        /*0020*/ 	.word	0x00000000


	//----- nvinfo : EIATTR_FRAME_SIZE
	.align		4
.L_24:
        /*0024*/ 	.byte	0x04, 0x11
        /*0026*/ 	.short	(.L_26 - .L_25)
	.align		4
.L_25:
        /*0028*/ 	.word	index@($__internal_0_$__cuda_sm10x_tcgen05_guardrail_trap_col_being_dealloced_not_returned_by_alloc)
        /*002c*/ 	.word	0x00000000


	//----- nvinfo : EIATTR_FRAME_SIZE
	.align		4
.L_26:
        /*0030*/ 	.byte	0x04, 0x11
        /*0032*/ 	.short	(.L_28 - .L_27)
	.align		4
.L_27:
        /*0034*/ 	.word	index@(_ZN7cutlass13device_kernelINS_4gemm6kernel13GemmUniversalIN4cute5tupleIJiiiiEEENS1_10collective13CollectiveMmaINS1_35MainloopSm100TmaUmmaWarpSpecializedILi20ELi2ELi4ENS5_IJNS4_1CILi1EEENSA_ILi2EEESB_EEEEENS5_IJNSA_ILi64EEENSA_ILi256EEENSA_ILi32EEEEEENS_12float_e5m2_tENS5_IJlSB_lEEESJ_SK_NS4_8TiledMMAINS4_8MMA_AtomIJNS4_10MMA_TraitsINS4_19SM100_MMA_F8F6F4_SSEJSJ_SJ_fSF_SG_NS4_17integral_constantINS4_4UMMA5MajorELSR_0EEESS_NSP_INSQ_7ScaleInELST_0EEESU_EEEEEENS4_6LayoutINS5_IJSB_SB_SB_EEENS5_IJNSA_ILi0EEESZ_SZ_EEEEENS5_IJNS4_10UnderscoreES12_S12_EEEEENS4_23SM90_TMA_LOAD_MULTICASTENS4_14ComposedLayoutINS4_7SwizzleILi1ELi4ELi3EEENS4_18smem_ptr_flag_bitsILi8EEENSX_INS5_IJNSA_ILi8EEESH_EEENS5_IJSH_SB_EEEEEEEvNS4_8identityENS4_13SM90_TMA_LOADES1F_vS1G_EENS_8epilogue10collective18CollectiveEpilogueINS1J_23Sm100TmaWarpSpecializedILi4ELi2ELi32ELb0ELb0EEEJSI_NS5_IJNSX_ISF_SB_EES1O_EEESJ_SK_SJ_SK_NS1J_6fusion15FusionCallbacksIS1N_NS1Q_17LinearCombinationISJ_fSJ_fLNS_15FloatRoundStyleE2EEESI_S1P_JEEENS4_5SM1004TMEM4LOAD26SM100_TMEM_LOAD_16dp32b32xES1H_NS16_INS17_ILi2ELi4ELi3EEES1A_NSX_INS5_IJS1B_SF_EEENS5_IJSF_SB_EEEEEEENS4_39AutoVectorizingCopyWithAssumedAlignmentILi128EEENS4_14SM90_TMA_STOREES24_S26_S26_EEEvvEEEEvNT_6ParamsE)
        /*0038*/ 	.word	0x00000000


	//----- nvinfo : EIATTR_MIN_STACK_SIZE
	.align		4
.L_28:
        /*003c*/ 	.byte	0x04, 0x12
        /*003e*/ 	.short	(.L_30 - .L_29)
	.align		4
.L_29:
        /*0040*/ 	.word	index@(_ZN7cutlass13device_kernelINS_4gemm6kernel13GemmUniversalIN4cute5tupleIJiiiiEEENS1_10collective13CollectiveMmaINS1_35MainloopSm100TmaUmmaWarpSpecializedILi20ELi2ELi4ENS5_IJNS4_1CILi1EEENSA_ILi2EEESB_EEEEENS5_IJNSA_ILi64EEENSA_ILi256EEENSA_ILi32EEEEEENS_12float_e5m2_tENS5_IJlSB_lEEESJ_SK_NS4_8TiledMMAINS4_8MMA_AtomIJNS4_10MMA_TraitsINS4_19SM100_MMA_F8F6F4_SSEJSJ_SJ_fSF_SG_NS4_17integral_constantINS4_4UMMA5MajorELSR_0EEESS_NSP_INSQ_7ScaleInELST_0EEESU_EEEEEENS4_6LayoutINS5_IJSB_SB_SB_EEENS5_IJNSA_ILi0EEESZ_SZ_EEEEENS5_IJNS4_10UnderscoreES12_S12_EEEEENS4_23SM90_TMA_LOAD_MULTICASTENS4_14ComposedLayoutINS4_7SwizzleILi1ELi4ELi3EEENS4_18smem_ptr_flag_bitsILi8EEENSX_INS5_IJNSA_ILi8EEESH_EEENS5_IJSH_SB_EEEEEEEvNS4_8identityENS4_13SM90_TMA_LOADES1F_vS1G_EENS_8epilogue10collective18CollectiveEpilogueINS1J_23Sm100TmaWarpSpecializedILi4ELi2ELi32ELb0ELb0EEEJSI_NS5_IJNSX_ISF_SB_EES1O_EEESJ_SK_SJ_SK_NS1J_6fusion15FusionCallbacksIS1N_NS1Q_17LinearCombinationISJ_fSJ_fLNS_15FloatRoundStyleE2EEESI_S1P_JEEENS4_5SM1004TMEM4LOAD26SM100_TMEM_LOAD_16dp32b32xES1H_NS16_INS17_ILi2ELi4ELi3EEES1A_NSX_INS5_IJS1B_SF_EEENS5_IJSF_SB_EEEEEEENS4_39AutoVectorizingCopyWithAssumedAlignmentILi128EEENS4_14SM90_TMA_STOREES24_S26_S26_EEEvvEEEEvNT_6ParamsE)
        /*0044*/ 	.word	0x00000000
.L_30:


//--------------------- .nv.compat                --------------------------
	.section	.nv.compat,"",@"SHT_CUDA_COMPAT_INFO"
	.align	4
        /*0000*/ 	.byte	0x02, 0x09, 0x01, 0x00, 0x02, 0x02, 0x02, 0x00, 0x02, 0x05, 0x05, 0x00, 0x03, 0x07, 0x01, 0x01
        /*0010*/ 	.byte	0x02, 0x03, 0x01, 0x00, 0x02, 0x06, 0x01, 0x00, 0x04, 0x0b, 0x08, 0x00, 0x09, 0x00, 0x00, 0x00
        /*0020*/ 	.byte	0x00, 0x00, 0x00, 0x00


//--------------------- .nv.info._ZN7cutlass13device_kernelINS_4gemm6kernel13GemmUniversalIN4cute5tupleIJiiiiEEENS1_10collective13CollectiveMmaINS1_35MainloopSm100TmaUmmaWarpSpecializedILi20ELi2ELi4ENS5_IJNS4_1CILi1EEENSA_ILi2EEESB_EEEEENS5_IJNSA_ILi64EEENSA_ILi256EEENSA_ILi32EEEEEENS_12float_e5m2_tENS5_IJlSB_lEEESJ_SK_NS4_8TiledMMAINS4_8MMA_AtomIJNS4_10MMA_TraitsINS4_19SM100_MMA_F8F6F4_SSEJSJ_SJ_fSF_SG_NS4_17integral_constantINS4_4UMMA5MajorELSR_0EEESS_NSP_INSQ_7ScaleInELST_0EEESU_EEEEEENS4_6LayoutINS5_IJSB_SB_SB_EEENS5_IJNSA_ILi0EEESZ_SZ_EEEEENS5_IJNS4_10UnderscoreES12_S12_EEEEENS4_23SM90_TMA_LOAD_MULTICASTENS4_14ComposedLayoutINS4_7SwizzleILi1ELi4ELi3EEENS4_18smem_ptr_flag_bitsILi8EEENSX_INS5_IJNSA_ILi8EEESH_EEENS5_IJSH_SB_EEEEEEEvNS4_8identityENS4_13SM90_TMA_LOADES1F_vS1G_EENS_8epilogue10collective18CollectiveEpilogueINS1J_23Sm100TmaWarpSpecializedILi4ELi2ELi32ELb0ELb0EEEJSI_NS5_IJNSX_ISF_SB_EES1O_EEESJ_SK_SJ_SK_NS1J_6fusion15FusionCallbacksIS1N_NS1Q_17LinearCombinationISJ_fSJ_fLNS_15FloatRoundStyleE2EEESI_S1P_JEEENS4_5SM1004TMEM4LOAD26SM100_TMEM_LOAD_16dp32b32xES1H_NS16_INS17_ILi2ELi4ELi3EEES1A_NSX_INS5_IJS1B_SF_EEENS5_IJSF_SB_EEEEEEENS4_39AutoVectorizingCopyWithAssumedAlignmentILi128EEENS4_14SM90_TMA_STOREES24_S26_S26_EEEvvEEEEvNT_6ParamsE --------------------------
	.section	.nv.info._ZN7cutlass13device_kernelINS_4gemm6kernel13GemmUniversalIN4cute5tupleIJiiiiEEENS1_10collective13CollectiveMmaINS1_35MainloopSm100TmaUmmaWarpSpecializedILi20ELi2ELi4ENS5_IJNS4_1CILi1EEENSA_ILi2EEESB_EEEEENS5_IJNSA_ILi64EEENSA_ILi256EEENSA_ILi32EEEEEENS_12float_e5m2_tENS5_IJlSB_lEEESJ_SK_NS4_8TiledMMAINS4_8MMA_AtomIJNS4_10MMA_TraitsINS4_19SM100_MMA_F8F6F4_SSEJSJ_SJ_fSF_SG_NS4_17integral_constantINS4_4UMMA5MajorELSR_0EEESS_NSP_INSQ_7ScaleInELST_0EEESU_EEEEEENS4_6LayoutINS5_IJSB_SB_SB_EEENS5_IJNSA_ILi0EEESZ_SZ_EEEEENS5_IJNS4_10UnderscoreES12_S12_EEEEENS4_23SM90_TMA_LOAD_MULTICASTENS4_14ComposedLayoutINS4_7SwizzleILi1ELi4ELi3EEENS4_18smem_ptr_flag_bitsILi8EEENSX_INS5_IJNSA_ILi8EEESH_EEENS5_IJSH_SB_EEEEEEEvNS4_8identityENS4_13SM90_TMA_LOADES1F_vS1G_EENS_8epilogue10collective18CollectiveEpilogueINS1J_23Sm100TmaWarpSpecializedILi4ELi2ELi32ELb0ELb0EEEJSI_NS5_IJNSX_ISF_SB_EES1O_EEESJ_SK_SJ_SK_NS1J_6fusion15FusionCallbacksIS1N_NS1Q_17LinearCombinationISJ_fSJ_fLNS_15FloatRoundStyleE2EEESI_S1P_JEEENS4_5SM1004TMEM4LOAD26SM100_TMEM_LOAD_16dp32b32xES1H_NS16_INS17_ILi2ELi4ELi3EEES1A_NSX_INS5_IJS1B_SF_EEENS5_IJSF_SB_EEEEEEENS4_39AutoVectorizingCopyWithAssumedAlignmentILi128EEENS4_14SM90_TMA_STOREES24_S26_S26_EEEvvEEEEvNT_6ParamsE,"",@"SHT_CUDA_INFO"
	.sectionflags	@""
	.align	4


	//----- nvinfo : EIATTR_CUDA_API_VERSION
	.align		4
        /*0000*/ 	.byte	0x04, 0x37
        /*0002*/ 	.short	(.L_32 - .L_31)
.L_31:
        /*0004*/ 	.word	0x00000082


	//----- nvinfo : EIATTR_KPARAM_INFO
	.align		4
.L_32:
        /*0008*/ 	.byte	0x04, 0x17
        /*000a*/ 	.short	(.L_34 - .L_33)
.L_33:
        /*000c*/ 	.word	0x00000000
        /*0010*/ 	.short	0x0000
        /*0012*/ 	.short	0x0000
        /*0014*/ 	.byte	0x00, 0xf0, 0x01, 0x20


	//----- nvinfo : EIATTR_AT_ENTRY_FRAGMENTS
	.align		4
.L_34:
        /*0018*/ 	.byte	0x04, 0x4f
        /*001a*/ 	.short	(.L_36 - .L_35)


	//   ....[0]....
.L_35:
        /*001c*/ 	.word	0x00000006


	//----- nvinfo : EIATTR_RESERVED_SMEM_USED
	.align		4
.L_36:
        /*0020*/ 	.byte	0x01, 0x41
	.zero		2


	//----- nvinfo : EIATTR_SPARSE_MMA_MASK
	.align		4
        /*0024*/ 	.byte	0x03, 0x50
        /*0026*/ 	.short	0x0000


	//----- nvinfo : EIATTR_TCGEN05_1CTA_USED
	.align		4
        /*0028*/ 	.byte	0x01, 0x51
	.zero		2


	//----- nvinfo : EIATTR_MAXREG_COUNT
	.align		4
        /*002c*/ 	.byte	0x03, 0x1b
        /*002e*/ 	.short	0x00ff


	//----- nvinfo : EIATTR_NUM_BARRIERS
	.align		4
        /*0030*/ 	.byte	0x02, 0x4c
        /*0032*/ 	.byte	0x07
	.zero		1


	//----- nvinfo : EIATTR_EXTERNS
	.align		4
        /*0034*/ 	.byte	0x04, 0x0f
        /*0036*/ 	.short	(.L_38 - .L_37)


	//   ....[0]....
	.align		4
.L_37:
        /*0038*/ 	.word	index@(__assertfail)


	//----- nvinfo : EIATTR_MERCURY_ISA_VERSION
	.align		4
.L_38:
        /*003c*/ 	.byte	0x03, 0x5f
        /*003e*/ 	.short	0x0101


	//----- nvinfo : EIATTR_INT_WARP_WIDE_INSTR_OFFSETS
	.align		4
        /*0040*/ 	.byte	0x04, 0x31
        /*0042*/ 	.short	(.L_40 - .L_39)


	//   ....[0]....
.L_39:
        /*0044*/ 	.word	0x000046d0


	//   ....[1]....
        /*0048*/ 	.word	0x000046f0


	//   ....[2]....
        /*004c*/ 	.word	0x00004720


	//   ....[3]....
        /*0050*/ 	.word	0x000052a0


	//   ....[4]....
        /*0054*/ 	.word	0x00005310


	//   ....[5]....
        /*0058*/ 	.word	0x000053e0


	//   ....[6]....
        /*005c*/ 	.word	0x00005460


	//   ....[7]....
        /*0060*/ 	.word	0x00005550


	//   ....[8]....
        /*0064*/ 	.word	0x000055d0


	//   ....[9]....
        /*0068*/ 	.word	0x000056b0


	//   ....[10]....
        /*006c*/ 	.word	0x00005760


	//----- nvinfo : EIATTR_COOP_GROUP_MASK_REGIDS
	.align		4
.L_40:
        /*0070*/ 	.byte	0x04, 0x29
        /*0072*/ 	.short	(.L_42 - .L_41)


	//   ....[0]....
.L_41:
        /*0074*/ 	.word	0xffffffff


	//   ....[1]....
        /*0078*/ 	.word	0xffffffff


	//   ....[2]....
        /*007c*/ 	.word	0xffffffff


	//   ....[3]....
        /*0080*/ 	.word	0xffffffff


	//   ....[4]....
        /*0084*/ 	.word	0xffffffff


	//   ....[5]....
        /*0088*/ 	.word	0xffffffff


	//   ....[6]....
        /*008c*/ 	.word	0xffffffff


	//   ....[7]....
        /*0090*/ 	.word	0xffffffff


	//   ....[8]....
        /*0094*/ 	.word	0xffffffff


	//   ....[9]....
        /*0098*/ 	.word	0xffffffff


	//   ....[10]....
        /*009c*/ 	.word	0xffffffff


	//   ....[11]....
        /*00a0*/ 	.word	0xffffffff


	//   ....[12]....
        /*00a4*/ 	.word	0xffffffff


	//   ....[13]....
        /*00a8*/ 	.word	0xffffffff


	//----- nvinfo : EIATTR_COOP_GROUP_INSTR_OFFSETS
	.align		4
.L_42:
        /*00ac*/ 	.byte	0x04, 0x28
        /*00ae*/ 	.short	(.L_44 - .L_43)


	//   ....[0]....
.L_43:
        /*00b0*/ 	.word	0x00000080


	//   ....[1]....
        /*00b4*/ 	.word	0x000004f0


	//   ....[2]....
        /*00b8*/ 	.word	0x000008d0


	//   ....[3]....
        /*00bc*/ 	.word	0x00000a70


	//   ....[4]....
        /*00c0*/ 	.word	0x00000b70


	//   ....[5]....
        /*00c4*/ 	.word	0x00000ce0


	//   ....[6]....
        /*00c8*/ 	.word	0x00000e80


	//   ....[7]....
        /*00cc*/ 	.word	0x00001030


	//   ....[8]....
        /*00d0*/ 	.word	0x00002230


	//   ....[9]....
        /*00d4*/ 	.word	0x00003a10


	//   ....[10]....
        /*00d8*/ 	.word	0x00003c20


	//   ....[11]....
        /*00dc*/ 	.word	0x00003c50


	//   ....[12]....
        /*00e0*/ 	.word	0x000045b0


	//   ....[13]....
        /*00e4*/ 	.word	0x000047e0


	//----- nvinfo : EIATTR_VRC_CTA_INIT_COUNT
	.align		4
.L_44:
        /*00e8*/ 	.byte	0x02, 0x4a
        /*00ea*/ 	.byte	0x80
	.zero		1


	//----- nvinfo : EIATTR_SYSCALL_OFFSETS
	.align		4
        /*00ec*/ 	.byte	0x04, 0x46
        /*00ee*/ 	.short	(.L_46 - .L_45)


	//   ....[0]....
.L_45:
        /*00f0*/ 	.word	0x000063f0


	//   ....[1]....
        /*00f4*/ 	.word	0x00006530


	//   ....[2]....
        /*00f8*/ 	.word	0x00006d60


	//   ....[3]....
        /*00fc*/ 	.word	0x00007af0


	//   ....[4]....
        /*0100*/ 	.word	0x00008840


	//   ....[5]....
        /*0104*/ 	.word	0x000095c0


	//----- nvinfo : EIATTR_MBARRIER_INSTR_OFFSETS
	.align		4
.L_46:
        /*0108*/ 	.byte	0x04, 0x39
        /*010a*/ 	.short	(.L_48 - .L_47)


	//   ....[0]....
.L_47:
        /*010c*/ 	.word	0x00000630
        /*0110*/ 	.word	0x000000ff
        /*0114*/ 	.word	0x00000000
        /*0118*/ 	.short	0x0100
        /*011a*/ 	.byte	0x04
	.zero		1


	//   ....[1]....
        /*011c*/ 	.word	0x00000640
        /*0120*/ 	.word	0x000000ff
        /*0124*/ 	.word	0x000000a0
        /*0128*/ 	.short	0x0100
        /*012a*/ 	.byte	0x04
	.zero		1


	//   ....[2]....
        /*012c*/ 	.word	0x00000650
        /*0130*/ 	.word	0x000000ff
        /*0134*/ 	.word	0x00000008
        /*0138*/ 	.short	0x0100
        /*013a*/ 	.byte	0x04
	.zero		1


	//   ....[3]....
        /*013c*/ 	.word	0x00000660
        /*0140*/ 	.word	0x000000ff
        /*0144*/ 	.word	0x000000a8
        /*0148*/ 	.short	0x0100
        /*014a*/ 	.byte	0x04
	.zero		1


	//   ....[4]....
        /*014c*/ 	.word	0x00000670
        /*0150*/ 	.word	0x000000ff
        /*0154*/ 	.word	0x00000010
        /*0158*/ 	.short	0x0100
        /*015a*/ 	.byte	0x04
	.zero		1


	//   ....[5]....
        /*015c*/ 	.word	0x00000680
        /*0160*/ 	.word	0x000000ff
        /*0164*/ 	.word	0x000000b0
        /*0168*/ 	.short	0x0100
        /*016a*/ 	.byte	0x04
	.zero		1


	//   ....[6]....
        /*016c*/ 	.word	0x00000690
        /*0170*/ 	.word	0x000000ff
        /*0174*/ 	.word	0x00000018
        /*0178*/ 	.short	0x0100
        /*017a*/ 	.byte	0x04
	.zero		1


	//   ....[7]....
        /*017c*/ 	.word	0x000006a0
        /*0180*/ 	.word	0x000000ff
        /*0184*/ 	.word	0x000000b8
        /*0188*/ 	.short	0x0100
        /*018a*/ 	.byte	0x04
	.zero		1


	//   ....[8]....
        /*018c*/ 	.word	0x000006b0
        /*0190*/ 	.word	0x000000ff
        /*0194*/ 	.word	0x00000020
        /*0198*/ 	.short	0x0100
        /*019a*/ 	.byte	0x04
	.zero		1


	//   ....[9]....
        /*019c*/ 	.word	0x000006c0
        /*01a0*/ 	.word	0x000000ff
        /*01a4*/ 	.word	0x000000c0
        /*01a8*/ 	.short	0x0100
        /*01aa*/ 	.byte	0x04
	.zero		1


	//   ....[10]....
        /*01ac*/ 	.word	0x000006d0
        /*01b0*/ 	.word	0x000000ff
        /*01b4*/ 	.word	0x00000028
        /*01b8*/ 	.short	0x0100
        /*01ba*/ 	.byte	0x04
	.zero		1


	//   ....[11]....
        /*01bc*/ 	.word	0x000006e0
        /*01c0*/ 	.word	0x000000ff
        /*01c4*/ 	.word	0x000000c8
        /*01c8*/ 	.short	0x0100
        /*01ca*/ 	.byte	0x04
	.zero		1


	//   ....[12]....
        /*01cc*/ 	.word	0x000006f0
        /*01d0*/ 	.word	0x000000ff
        /*01d4*/ 	.word	0x00000030
        /*01d8*/ 	.short	0x0100
        /*01da*/ 	.byte	0x04
	.zero		1


	//   ....[13]....
        /*01dc*/ 	.word	0x00000700
        /*01e0*/ 	.word	0x000000ff
        /*01e4*/ 	.word	0x000000d0
        /*01e8*/ 	.short	0x0100
        /*01ea*/ 	.byte	0x04
	.zero		1


	//   ....[14]....
        /*01ec*/ 	.word	0x00000710
        /*01f0*/ 	.word	0x000000ff
        /*01f4*/ 	.word	0x00000038
        /*01f8*/ 	.short	0x0100
        /*01fa*/ 	.byte	0x04
	.zero		1


	//   ....[15]....
        /*01fc*/ 	.word	0x00000720
        /*0200*/ 	.word	0x000000ff
        /*0204*/ 	.word	0x000000d8
        /*0208*/ 	.short	0x0100
        /*020a*/ 	.byte	0x04
	.zero		1


	//   ....[16]....
        /*020c*/ 	.word	0x00000730
        /*0210*/ 	.word	0x000000ff
        /*0214*/ 	.word	0x00000040
        /*0218*/ 	.short	0x0100
        /*021a*/ 	.byte	0x04
	.zero		1


	//   ....[17]....
        /*021c*/ 	.word	0x00000740
        /*0220*/ 	.word	0x000000ff
        /*0224*/ 	.word	0x000000e0
        /*0228*/ 	.short	0x0100
        /*022a*/ 	.byte	0x04
	.zero		1


	//   ....[18]....
        /*022c*/ 	.word	0x00000750
        /*0230*/ 	.word	0x000000ff
        /*0234*/ 	.word	0x00000048
        /*0238*/ 	.short	0x0100
        /*023a*/ 	.byte	0x04
	.zero		1


	//   ....[19]....
        /*023c*/ 	.word	0x00000760
        /*0240*/ 	.word	0x000000ff
        /*0244*/ 	.word	0x000000e8
        /*0248*/ 	.short	0x0100
        /*024a*/ 	.byte	0x04
	.zero		1


	//   ....[20]....
        /*024c*/ 	.word	0x00000770
        /*0250*/ 	.word	0x000000ff
        /*0254*/ 	.word	0x00000050
        /*0258*/ 	.short	0x0100
        /*025a*/ 	.byte	0x04
	.zero		1


	//   ....[21]....
        /*025c*/ 	.word	0x00000780
        /*0260*/ 	.word	0x000000ff
        /*0264*/ 	.word	0x000000f0
        /*0268*/ 	.short	0x0100
        /*026a*/ 	.byte	0x04
	.zero		1


	//   ....[22]....
        /*026c*/ 	.word	0x00000790
        /*0270*/ 	.word	0x000000ff
        /*0274*/ 	.word	0x00000058
        /*0278*/ 	.short	0x0100
        /*027a*/ 	.byte	0x04
	.zero		1


	//   ....[23]....
        /*027c*/ 	.word	0x000007a0
        /*0280*/ 	.word	0x000000ff
        /*0284*/ 	.word	0x000000f8
        /*0288*/ 	.short	0x0100
        /*028a*/ 	.byte	0x04
	.zero		1


	//   ....[24]....
        /*028c*/ 	.word	0x000007b0
        /*0290*/ 	.word	0x000000ff
        /*0294*/ 	.word	0x00000060
        /*0298*/ 	.short	0x0100
        /*029a*/ 	.byte	0x04
	.zero		1


	//   ....[25]....
        /*029c*/ 	.word	0x000007c0
        /*02a0*/ 	.word	0x000000ff
        /*02a4*/ 	.word	0x00000100
        /*02a8*/ 	.short	0x0100
        /*02aa*/ 	.byte	0x04
	.zero		1


	//   ....[26]....
        /*02ac*/ 	.word	0x000007d0
        /*02b0*/ 	.word	0x000000ff
        /*02b4*/ 	.word	0x00000068
        /*02b8*/ 	.short	0x0100
        /*02ba*/ 	.byte	0x04
	.zero		1


	//   ....[27]....
        /*02bc*/ 	.word	0x000007e0
        /*02c0*/ 	.word	0x000000ff
        /*02c4*/ 	.word	0x00000108
        /*02c8*/ 	.short	0x0100
        /*02ca*/ 	.byte	0x04
	.zero		1


	//   ....[28]....
        /*02cc*/ 	.word	0x000007f0
        /*02d0*/ 	.word	0x000000ff
        /*02d4*/ 	.word	0x00000070
        /*02d8*/ 	.short	0x0100
        /*02da*/ 	.byte	0x04
	.zero		1


	//   ....[29]....
        /*02dc*/ 	.word	0x00000800
        /*02e0*/ 	.word	0x000000ff
        /*02e4*/ 	.word	0x00000110
        /*02e8*/ 	.short	0x0100
        /*02ea*/ 	.byte	0x04
	.zero		1


	//   ....[30]....
        /*02ec*/ 	.word	0x00000810
        /*02f0*/ 	.word	0x000000ff
        /*02f4*/ 	.word	0x00000078
        /*02f8*/ 	.short	0x0100
        /*02fa*/ 	.byte	0x04
	.zero		1


	//   ....[31]....
        /*02fc*/ 	.word	0x00000820
        /*0300*/ 	.word	0x000000ff
        /*0304*/ 	.word	0x00000118
        /*0308*/ 	.short	0x0100
        /*030a*/ 	.byte	0x04
	.zero		1


	//   ....[32]....
        /*030c*/ 	.word	0x00000830
        /*0310*/ 	.word	0x000000ff
        /*0314*/ 	.word	0x00000080
        /*0318*/ 	.short	0x0100
        /*031a*/ 	.byte	0x04
	.zero		1


	//   ....[33]....
        /*031c*/ 	.word	0x00000840
        /*0320*/ 	.word	0x000000ff
        /*0324*/ 	.word	0x00000120
        /*0328*/ 	.short	0x0100
        /*032a*/ 	.byte	0x04
	.zero		1


	//   ....[34]....
        /*032c*/ 	.word	0x00000850
        /*0330*/ 	.word	0x000000ff
        /*0334*/ 	.word	0x00000088
        /*0338*/ 	.short	0x0100
        /*033a*/ 	.byte	0x04
	.zero		1


	//   ....[35]....
        /*033c*/ 	.word	0x00000860
        /*0340*/ 	.word	0x000000ff
        /*0344*/ 	.word	0x00000128
        /*0348*/ 	.short	0x0100
        /*034a*/ 	.byte	0x04
	.zero		1


	//   ....[36]....
        /*034c*/ 	.word	0x00000870
        /*0350*/ 	.word	0x000000ff
        /*0354*/ 	.word	0x00000090
        /*0358*/ 	.short	0x0100
        /*035a*/ 	.byte	0x04
	.zero		1


	//   ....[37]....
        /*035c*/ 	.word	0x00000880
        /*0360*/ 	.word	0x000000ff
        /*0364*/ 	.word	0x00000130
        /*0368*/ 	.short	0x0100
        /*036a*/ 	.byte	0x04
	.zero		1


	//   ....[38]....
        /*036c*/ 	.word	0x00000890
        /*0370*/ 	.word	0x000000ff
        /*0374*/ 	.word	0x00000098
        /*0378*/ 	.short	0x0100
        /*037a*/ 	.byte	0x04
	.zero		1


	//   ....[39]....
        /*037c*/ 	.word	0x000008a0
        /*0380*/ 	.word	0x000000ff
        /*0384*/ 	.word	0x00000138
        /*0388*/ 	.short	0x0100
        /*038a*/ 	.byte	0x04
	.zero		1


	//   ....[40]....
        /*038c*/ 	.word	0x000009e0
        /*0390*/ 	.word	0x000000ff
        /*0394*/ 	.word	0x00000140
        /*0398*/ 	.short	0x0100
        /*039a*/ 	.byte	0x04
	.zero		1


	//   ....[41]....
        /*039c*/ 	.word	0x000009f0
        /*03a0*/ 	.word	0x000000ff
        /*03a4*/ 	.word	0x00000160
        /*03a8*/ 	.short	0x0100
        /*03aa*/ 	.byte	0x04
	.zero		1


	//   ....[42]....
        /*03ac*/ 	.word	0x00000a00
        /*03b0*/ 	.word	0x000000ff
        /*03b4*/ 	.word	0x00000148
        /*03b8*/ 	.short	0x0100
        /*03ba*/ 	.byte	0x04
	.zero		1


	//   ....[43]....
        /*03bc*/ 	.word	0x00000a10
        /*03c0*/ 	.word	0x000000ff
        /*03c4*/ 	.word	0x00000168
        /*03c8*/ 	.short	0x0100
        /*03ca*/ 	.byte	0x04
	.zero		1


	//   ....[44]....
        /*03cc*/ 	.word	0x00000a20
        /*03d0*/ 	.word	0x000000ff
        /*03d4*/ 	.word	0x00000150
        /*03d8*/ 	.short	0x0100
        /*03da*/ 	.byte	0x04
	.zero		1


	//   ....[45]....
        /*03dc*/ 	.word	0x00000a30
        /*03e0*/ 	.word	0x000000ff
        /*03e4*/ 	.word	0x00000170
        /*03e8*/ 	.short	0x0100
        /*03ea*/ 	.byte	0x04
	.zero		1


	//   ....[46]....
        /*03ec*/ 	.word	0x00000a40
        /*03f0*/ 	.word	0x000000ff
        /*03f4*/ 	.word	0x00000158
        /*03f8*/ 	.short	0x0100
        /*03fa*/ 	.byte	0x04
	.zero		1


	//   ....[47]....
        /*03fc*/ 	.word	0x00000a50
        /*0400*/ 	.word	0x000000ff
        /*0404*/ 	.word	0x00000178
        /*0408*/ 	.short	0x0100
        /*040a*/ 	.byte	0x04
	.zero		1


	//   ....[48]....
        /*040c*/ 	.word	0x00000b40
        /*0410*/ 	.word	0x000000ff
        /*0414*/ 	.word	0x00000180
        /*0418*/ 	.short	0x0100
        /*041a*/ 	.byte	0x06
	.zero		1


	//   ....[49]....
        /*041c*/ 	.word	0x00000b50
        /*0420*/ 	.word	0x000000ff
        /*0424*/ 	.word	0x00000188
        /*0428*/ 	.short	0x0100
        /*042a*/ 	.byte	0x06
	.zero		1


	//   ....[50]....
        /*042c*/ 	.word	0x00000c90
        /*0430*/ 	.word	0x000000ff
        /*0434*/ 	.word	0x00000190
        /*0438*/ 	.short	0x0100
        /*043a*/ 	.byte	0x06
	.zero		1


	//   ....[51]....
        /*043c*/ 	.word	0x00000ca0
        /*0440*/ 	.word	0x000000ff
        /*0444*/ 	.word	0x000001a0
        /*0448*/ 	.short	0x0100
        /*044a*/ 	.byte	0x06
	.zero		1


	//   ....[52]....
        /*044c*/ 	.word	0x00000cb0
        /*0450*/ 	.word	0x000000ff
        /*0454*/ 	.word	0x00000198
        /*0458*/ 	.short	0x0100
        /*045a*/ 	.byte	0x06
	.zero		1


	//   ....[53]....
        /*045c*/ 	.word	0x00000cc0
        /*0460*/ 	.word	0x000000ff
        /*0464*/ 	.word	0x000001a8
        /*0468*/ 	.short	0x0100
        /*046a*/ 	.byte	0x06
	.zero		1


	//   ....[54]....
        /*046c*/ 	.word	0x00000df0
        /*0470*/ 	.word	0x000000ff
        /*0474*/ 	.word	0x000001b0
        /*0478*/ 	.short	0x0100
        /*047a*/ 	.byte	0x04
	.zero		1


	//   ....[55]....
        /*047c*/ 	.word	0x00000e00
        /*0480*/ 	.word	0x000000ff
        /*0484*/ 	.word	0x000001d0
        /*0488*/ 	.short	0x0100
        /*048a*/ 	.byte	0x04
	.zero		1


	//   ....[56]....
        /*048c*/ 	.word	0x00000e10
        /*0490*/ 	.word	0x000000ff
        /*0494*/ 	.word	0x000001b8
        /*0498*/ 	.short	0x0100
        /*049a*/ 	.byte	0x04
	.zero		1


	//   ....[57]....
        /*049c*/ 	.word	0x00000e20
        /*04a0*/ 	.word	0x000000ff
        /*04a4*/ 	.word	0x000001d8
        /*04a8*/ 	.short	0x0100
        /*04aa*/ 	.byte	0x04
	.zero		1


	//   ....[58]....
        /*04ac*/ 	.word	0x00000e30
        /*04b0*/ 	.word	0x000000ff
        /*04b4*/ 	.word	0x000001c0
        /*04b8*/ 	.short	0x0100
        /*04ba*/ 	.byte	0x04
	.zero		1


	//   ....[59]....
        /*04bc*/ 	.word	0x00000e40
        /*04c0*/ 	.word	0x000000ff
        /*04c4*/ 	.word	0x000001e0
        /*04c8*/ 	.short	0x0100
        /*04ca*/ 	.byte	0x04
	.zero		1


	//   ....[60]....
        /*04cc*/ 	.word	0x00000e50
        /*04d0*/ 	.word	0x000000ff
        /*04d4*/ 	.word	0x000001c8
        /*04d8*/ 	.short	0x0100
        /*04da*/ 	.byte	0x04
	.zero		1


	//   ....[61]....
        /*04dc*/ 	.word	0x00000e60
        /*04e0*/ 	.word	0x000000ff
        /*04e4*/ 	.word	0x000001e8
        /*04e8*/ 	.short	0x0100
        /*04ea*/ 	.byte	0x04
	.zero		1


	//   ....[62]....
        /*04ec*/ 	.word	0x00000f50
        /*04f0*/ 	.word	0x000000ff
        /*04f4*/ 	.word	0x000001f0
        /*04f8*/ 	.short	0x0100
        /*04fa*/ 	.byte	0x04
	.zero		1


	//   ....[63]....
        /*04fc*/ 	.word	0x00000f60
        /*0500*/ 	.word	0x000000ff
        /*0504*/ 	.word	0x00000200
        /*0508*/ 	.short	0x0100
        /*050a*/ 	.byte	0x04
	.zero		1


	//   ....[64]....
        /*050c*/ 	.word	0x00000f70
        /*0510*/ 	.word	0x000000ff
        /*0514*/ 	.word	0x000001f8
        /*0518*/ 	.short	0x0100
        /*051a*/ 	.byte	0x04
	.zero		1


	//   ....[65]....
        /*051c*/ 	.word	0x00000f80
        /*0520*/ 	.word	0x000000ff
        /*0524*/ 	.word	0x00000208
        /*0528*/ 	.short	0x0100
        /*052a*/ 	.byte	0x04
	.zero		1


	//   ....[66]....
        /*052c*/ 	.word	0x00001ae0
        /*0530*/ 	.word	0x00000000
        /*0534*/ 	.word	0x00000200
        /*0538*/ 	.short	0x010a
        /*053a*/ 	.byte	0xff
	.zero		1


	//   ....[67]....
        /*053c*/ 	.word	0x00001b00
        /*0540*/ 	.word	0x00000000
        /*0544*/ 	.word	0x000001f0
        /*0548*/ 	.short	0x0101
        /*054a*/ 	.byte	0xff
	.zero		1


	//   ....[68]....
        /*054c*/ 	.word	0x00001bc0
        /*0550*/ 	.word	0x000000ff
        /*0554*/ 	.word	0x000000a0
        /*0558*/ 	.short	0x010a
        /*055a*/ 	.byte	0x04
	.zero		1


	//   ....[69]....
        /*055c*/ 	.word	0x00001c40
        /*0560*/ 	.word	0x000000ff
        /*0564*/ 	.word	0x000000a0
        /*0568*/ 	.short	0x010a
        /*056a*/ 	.byte	0x21
	.zero		1


	//   ....[70]....
        /*056c*/ 	.word	0x00001dd0
        /*0570*/ 	.word	0x000000ff
        /*0574*/ 	.word	0x000000a0
        /*0578*/ 	.short	0x010a
        /*057a*/ 	.byte	0x08
	.zero		1


	//   ....[71]....
        /*057c*/ 	.word	0x00001ef0
        /*0580*/ 	.word	0x000000ff
        /*0584*/ 	.word	0x00000188
        /*0588*/ 	.short	0x0101
        /*058a*/ 	.byte	0x07
	.zero		1


	//   ....[72]....
        /*058c*/ 	.word	0x00001f10
        /*0590*/ 	.word	0x000000ff
        /*0594*/ 	.word	0x000000a0
        /*0598*/ 	.short	0x010a
        /*059a*/ 	.byte	0x04
	.zero		1


	//   ....[73]....
        /*059c*/ 	.word	0x00001f90
        /*05a0*/ 	.word	0x000000ff
        /*05a4*/ 	.word	0x000000a0
        /*05a8*/ 	.short	0x010a
        /*05aa*/ 	.byte	0x11
	.zero		1


	//   ....[74]....
        /*05ac*/ 	.word	0x00002120
        /*05b0*/ 	.word	0x000000ff
        /*05b4*/ 	.word	0x000000a0
        /*05b8*/ 	.short	0x010a
        /*05ba*/ 	.byte	0x06
	.zero		1


	//   ....[75]....
        /*05bc*/ 	.word	0x00002260
        /*05c0*/ 	.word	0x00000003
        /*05c4*/ 	.word	0x00000190
        /*05c8*/ 	.short	0x010a
        /*05ca*/ 	.byte	0xff
	.zero		1


	//   ....[76]....
        /*05cc*/ 	.word	0x000023b0
        /*05d0*/ 	.word	0x00000000
        /*05d4*/ 	.word	0x00000000
        /*05d8*/ 	.short	0x0101
        /*05da*/ 	.byte	0xff
	.zero		1


	//   ....[77]....
        /*05dc*/ 	.word	0x00002960
        /*05e0*/ 	.word	0x000000ff
        /*05e4*/ 	.word	0x00000000
        /*05e8*/ 	.short	0x010a
        /*05ea*/ 	.byte	0x04
	.zero		1


	//   ....[78]....
        /*05ec*/ 	.word	0x000029f0
        /*05f0*/ 	.word	0x000000ff
        /*05f4*/ 	.word	0x00000000
        /*05f8*/ 	.short	0x010a
        /*05fa*/ 	.byte	0x05
	.zero		1


	//   ....[79]....
        /*05fc*/ 	.word	0x00002a80
        /*0600*/ 	.word	0x000000ff
        /*0604*/ 	.word	0x00000000
        /*0608*/ 	.short	0x010a
        /*060a*/ 	.byte	0x05
	.zero		1


	//   ....[80]....
        /*060c*/ 	.word	0x00002b10
        /*0610*/ 	.word	0x000000ff
        /*0614*/ 	.word	0x00000000
        /*0618*/ 	.short	0x010a
        /*061a*/ 	.byte	0x05
	.zero		1


	//   ....[81]....
        /*061c*/ 	.word	0x00002ba0
        /*0620*/ 	.word	0x000000ff
        /*0624*/ 	.word	0x00000000
        /*0628*/ 	.short	0x010a
        /*062a*/ 	.byte	0x05
	.zero		1


	//   ....[82]....
        /*062c*/ 	.word	0x00002c30
        /*0630*/ 	.word	0x000000ff
        /*0634*/ 	.word	0x00000000
        /*0638*/ 	.short	0x010a
        /*063a*/ 	.byte	0x05
	.zero		1


	//   ....[83]....
        /*063c*/ 	.word	0x00002cc0
        /*0640*/ 	.word	0x000000ff
        /*0644*/ 	.word	0x00000000
        /*0648*/ 	.short	0x010a
        /*064a*/ 	.byte	0x05
	.zero		1


	//   ....[84]....
        /*064c*/ 	.word	0x00002d50
        /*0650*/ 	.word	0x000000ff
        /*0654*/ 	.word	0x00000000
        /*0658*/ 	.short	0x010a
        /*065a*/ 	.byte	0x05
	.zero		1


	//   ....[85]....
        /*065c*/ 	.word	0x00002de0
        /*0660*/ 	.word	0x000000ff
        /*0664*/ 	.word	0x00000000
        /*0668*/ 	.short	0x010a
        /*066a*/ 	.byte	0x05
	.zero		1


	//   ....[86]....
        /*066c*/ 	.word	0x00002e70
        /*0670*/ 	.word	0x000000ff
        /*0674*/ 	.word	0x00000000
        /*0678*/ 	.short	0x010a
        /*067a*/ 	.byte	0x05
	.zero		1


	//   ....[87]....
        /*067c*/ 	.word	0x00002f00
        /*0680*/ 	.word	0x000000ff
        /*0684*/ 	.word	0x00000000
        /*0688*/ 	.short	0x010a
        /*068a*/ 	.byte	0x05
	.zero		1


	//   ....[88]....
        /*068c*/ 	.word	0x00002f90
        /*0690*/ 	.word	0x000000ff
        /*0694*/ 	.word	0x00000000
        /*0698*/ 	.short	0x010a
        /*069a*/ 	.byte	0x05
	.zero		1


	//   ....[89]....
        /*069c*/ 	.word	0x00003020
        /*06a0*/ 	.word	0x000000ff
        /*06a4*/ 	.word	0x00000000
        /*06a8*/ 	.short	0x010a
        /*06aa*/ 	.byte	0x05
	.zero		1


	//   ....[90]....
        /*06ac*/ 	.word	0x000030b0
        /*06b0*/ 	.word	0x000000ff
        /*06b4*/ 	.word	0x00000000
        /*06b8*/ 	.short	0x010a
        /*06ba*/ 	.byte	0x05
	.zero		1


	//   ....[91]....
        /*06bc*/ 	.word	0x00003140
        /*06c0*/ 	.word	0x000000ff
        /*06c4*/ 	.word	0x00000000
        /*06c8*/ 	.short	0x010a
        /*06ca*/ 	.byte	0x05
	.zero		1


	//   ....[92]....
        /*06cc*/ 	.word	0x000031d0
        /*06d0*/ 	.word	0x000000ff
        /*06d4*/ 	.word	0x00000000
        /*06d8*/ 	.short	0x010a
        /*06da*/ 	.byte	0x05
	.zero		1


	//   ....[93]....
        /*06dc*/ 	.word	0x00003260
        /*06e0*/ 	.word	0x000000ff
        /*06e4*/ 	.word	0x00000000
        /*06e8*/ 	.short	0x010a
        /*06ea*/ 	.byte	0x05
	.zero		1


	//   ....[94]....
        /*06ec*/ 	.word	0x000032f0
        /*06f0*/ 	.word	0x000000ff
        /*06f4*/ 	.word	0x00000000
        /*06f8*/ 	.short	0x010a
        /*06fa*/ 	.byte	0x05
	.zero		1


	//   ....[95]....
        /*06fc*/ 	.word	0x00003380
        /*0700*/ 	.word	0x000000ff
        /*0704*/ 	.word	0x00000000
        /*0708*/ 	.short	0x010a
        /*070a*/ 	.byte	0x05
	.zero		1


	//   ....[96]....
        /*070c*/ 	.word	0x00003420
        /*0710*/ 	.word	0x00000000
        /*0714*/ 	.word	0x00000000
        /*0718*/ 	.short	0x010a
        /*071a*/ 	.byte	0xff
	.zero		1


	//   ....[97]....
        /*071c*/ 	.word	0x00003560
        /*0720*/ 	.word	0x00000002
        /*0724*/ 	.word	0x000001f0
        /*0728*/ 	.short	0x010a
        /*072a*/ 	.byte	0xff
	.zero		1


	//   ....[98]....
        /*072c*/ 	.word	0x000035c0
        /*0730*/ 	.word	0x00000004
        /*0734*/ 	.word	0x00000000
        /*0738*/ 	.short	0x0101
        /*073a*/ 	.byte	0xff
	.zero		1


	//   ....[99]....
        /*073c*/ 	.word	0x000035e0
        /*0740*/ 	.word	0x000000ff
        /*0744*/ 	.word	0x000001a0
        /*0748*/ 	.short	0x010a
        /*074a*/ 	.byte	0x04
	.zero		1


	//   ....[100]....
        /*074c*/ 	.word	0x00003700
        /*0750*/ 	.word	0x00000002
        /*0754*/ 	.word	0x00000190
        /*0758*/ 	.short	0x010a
        /*075a*/ 	.byte	0xff
	.zero		1


	//   ....[101]....
        /*075c*/ 	.word	0x00003810
        /*0760*/ 	.word	0x00000002
        /*0764*/ 	.word	0x00000000
        /*0768*/ 	.short	0x0101
        /*076a*/ 	.byte	0xff
	.zero		1


	//   ....[102]....
        /*076c*/ 	.word	0x000038a0
        /*0770*/ 	.word	0x000000ff
        /*0774*/ 	.word	0x000001a0
        /*0778*/ 	.short	0x0106
        /*077a*/ 	.byte	0x04
	.zero		1


	//   ....[103]....
        /*077c*/ 	.word	0x000038c0
        /*0780*/ 	.word	0x000000ff
        /*0784*/ 	.word	0x000001a0
        /*0788*/ 	.short	0x010a
        /*078a*/ 	.byte	0x04
	.zero		1


	//   ....[104]....
        /*078c*/ 	.word	0x00003950
        /*0790*/ 	.word	0x000000ff
        /*0794*/ 	.word	0x000001a0
        /*0798*/ 	.short	0x0106
        /*079a*/ 	.byte	0x07
	.zero		1


	//   ....[105]....
        /*079c*/ 	.word	0x00003990
        /*07a0*/ 	.word	0x00000000
        /*07a4*/ 	.word	0x000001a0
        /*07a8*/ 	.short	0x010a
        /*07aa*/ 	.byte	0xff
	.zero		1


	//   ....[106]....
        /*07ac*/ 	.word	0x00003e90
        /*07b0*/ 	.word	0x00000000
        /*07b4*/ 	.word	0x00000190
        /*07b8*/ 	.short	0x010a
        /*07ba*/ 	.byte	0xff
	.zero		1


	//   ....[107]....
        /*07bc*/ 	.word	0x00003f90
        /*07c0*/ 	.word	0x00000003
        /*07c4*/ 	.word	0x00000000
        /*07c8*/ 	.short	0x0101
        /*07ca*/ 	.byte	0xff
	.zero		1


	//   ....[108]....
        /*07cc*/ 	.word	0x00003fa0
        /*07d0*/ 	.word	0x000000ff
        /*07d4*/ 	.word	0x00000000
        /*07d8*/ 	.short	0x010a
        /*07da*/ 	.byte	0x04
	.zero		1


	//   ....[109]....
        /*07dc*/ 	.word	0x00003fc0
        /*07e0*/ 	.word	0x000000ff
        /*07e4*/ 	.word	0x000001d0
        /*07e8*/ 	.short	0x010a
        /*07ea*/ 	.byte	0x13
	.zero		1


	//   ....[110]....
        /*07ec*/ 	.word	0x00004100
        /*07f0*/ 	.word	0x000000ff
        /*07f4*/ 	.word	0x00000000
        /*07f8*/ 	.short	0x010a
        /*07fa*/ 	.byte	0x06
	.zero		1


	//   ....[111]....
        /*07fc*/ 	.word	0x00004200
        /*0800*/ 	.word	0x000000ff
        /*0804*/ 	.word	0x00000000
        /*0808*/ 	.short	0x010a
        /*080a*/ 	.byte	0x04
	.zero		1


	//   ....[112]....
        /*080c*/ 	.word	0x000043e0
        /*0810*/ 	.word	0x000000ff
        /*0814*/ 	.word	0x00000000
        /*0818*/ 	.short	0x010a
        /*081a*/ 	.byte	0x04
	.zero		1


	//   ....[113]....
        /*081c*/ 	.word	0x00004470
        /*0820*/ 	.word	0x000000ff
        /*0824*/ 	.word	0x00000000
        /*0828*/ 	.short	0x010a
        /*082a*/ 	.byte	0x05
	.zero		1


	//   ....[114]....
        /*082c*/ 	.word	0x00004500
        /*0830*/ 	.word	0x000000ff
        /*0834*/ 	.word	0x00000000
        /*0838*/ 	.short	0x010a
        /*083a*/ 	.byte	0x05
	.zero		1


	//   ....[115]....
        /*083c*/ 	.word	0x00004590
        /*0840*/ 	.word	0x000000ff
        /*0844*/ 	.word	0x00000000
        /*0848*/ 	.short	0x010a
        /*084a*/ 	.byte	0x04
	.zero		1


	//   ....[116]....
        /*084c*/ 	.word	0x00004aa0
        /*0850*/ 	.word	0x0000000c
        /*0854*/ 	.word	0x00000190
        /*0858*/ 	.short	0x010a
        /*085a*/ 	.byte	0xff
	.zero		1


	//   ....[117]....
        /*085c*/ 	.word	0x00004c10
        /*0860*/ 	.word	0x00000000
        /*0864*/ 	.word	0x00000000
        /*0868*/ 	.short	0x0101
        /*086a*/ 	.byte	0xff
	.zero		1


	//   ....[118]....
        /*086c*/ 	.word	0x000050a0
        /*0870*/ 	.word	0x000000ff
        /*0874*/ 	.word	0x00000188
        /*0878*/ 	.short	0x010a
        /*087a*/ 	.byte	0x15
	.zero		1


	//   ....[119]....
        /*087c*/ 	.word	0x00005220
        /*0880*/ 	.word	0x000000ff
        /*0884*/ 	.word	0x00000160
        /*0888*/ 	.short	0x010a
        /*088a*/ 	.byte	0x15
	.zero		1


	//   ....[120]....
        /*088c*/ 	.word	0x00005390
        /*0890*/ 	.word	0x000000ff
        /*0894*/ 	.word	0x00000140
        /*0898*/ 	.short	0x010b
        /*089a*/ 	.byte	0x15
	.zero		1


	//   ....[121]....
        /*089c*/ 	.word	0x000053a0
        /*08a0*/ 	.word	0x000000ff
        /*08a4*/ 	.word	0x00000000
        /*08a8*/ 	.short	0x0101
        /*08aa*/ 	.byte	0x28
	.zero		1


	//   ....[122]....
        /*08ac*/ 	.word	0x000053b0
        /*08b0*/ 	.word	0x000000ff
        /*08b4*/ 	.word	0x00000168
        /*08b8*/ 	.short	0x010a
        /*08ba*/ 	.byte	0x15
	.zero		1


	//   ....[123]....
        /*08bc*/ 	.word	0x00005500
        /*08c0*/ 	.word	0x000000ff
        /*08c4*/ 	.word	0x00000148
        /*08c8*/ 	.short	0x010b
        /*08ca*/ 	.byte	0x15
	.zero		1


	//   ....[124]....
        /*08cc*/ 	.word	0x00005510
        /*08d0*/ 	.word	0x000000ff
        /*08d4*/ 	.word	0x00000000
        /*08d8*/ 	.short	0x0101
        /*08da*/ 	.byte	0x27
	.zero		1


	//   ....[125]....
        /*08dc*/ 	.word	0x00005520
        /*08e0*/ 	.word	0x000000ff
        /*08e4*/ 	.word	0x00000170
        /*08e8*/ 	.short	0x010a
        /*08ea*/ 	.byte	0x15
	.zero		1


	//   ....[126]....
        /*08ec*/ 	.word	0x00005660
        /*08f0*/ 	.word	0x000000ff
        /*08f4*/ 	.word	0x00000150
        /*08f8*/ 	.short	0x010b
        /*08fa*/ 	.byte	0x15
	.zero		1


	//   ....[127]....
        /*08fc*/ 	.word	0x00005670
        /*0900*/ 	.word	0x000000ff
        /*0904*/ 	.word	0x00000000
        /*0908*/ 	.short	0x0101
        /*090a*/ 	.byte	0x26
	.zero		1


	//   ....[128]....
        /*090c*/ 	.word	0x00005680
        /*0910*/ 	.word	0x000000ff
        /*0914*/ 	.word	0x00000178
        /*0918*/ 	.short	0x010a
        /*091a*/ 	.byte	0x15
	.zero		1


	//   ....[129]....
        /*091c*/ 	.word	0x00005870
        /*0920*/ 	.word	0x000000ff
        /*0924*/ 	.word	0x00000158
        /*0928*/ 	.short	0x010b
        /*092a*/ 	.byte	0x15
	.zero		1


	//   ....[130]....
        /*092c*/ 	.word	0x00005880
        /*0930*/ 	.word	0x000000ff
        /*0934*/ 	.word	0x00000000
        /*0938*/ 	.short	0x0101
        /*093a*/ 	.byte	0x25
	.zero		1


	//   ....[131]....
        /*093c*/ 	.word	0x000058b0
        /*0940*/ 	.word	0x000000ff
        /*0944*/ 	.word	0x00000160
        /*0948*/ 	.short	0x010a
        /*094a*/ 	.byte	0x15
	.zero		1


	//   ....[132]....
        /*094c*/ 	.word	0x000058d0
        /*0950*/ 	.word	0x000000ff
        /*0954*/ 	.word	0x00000168
        /*0958*/ 	.short	0x010a
        /*095a*/ 	.byte	0x15
	.zero		1


	//   ....[133]....
        /*095c*/ 	.word	0x000058f0
        /*0960*/ 	.word	0x000000ff
        /*0964*/ 	.word	0x00000170
        /*0968*/ 	.short	0x010a
        /*096a*/ 	.byte	0x15
	.zero		1


	//   ....[134]....
        /*096c*/ 	.word	0x00005930
        /*0970*/ 	.word	0x00000000
        /*0974*/ 	.word	0x00000178
        /*0978*/ 	.short	0x010a
        /*097a*/ 	.byte	0xff
	.zero		1


	//   ....[135]....
        /*097c*/ 	.word	0x00005c80
        /*0980*/ 	.word	0x00000003
        /*0984*/ 	.word	0x00000190
        /*0988*/ 	.short	0x010a
        /*098a*/ 	.byte	0xff
	.zero		1


	//   ....[136]....
        /*098c*/ 	.word	0x00005e00
        /*0990*/ 	.word	0x00000000
        /*0994*/ 	.word	0x00000000
        /*0998*/ 	.short	0x0101
        /*099a*/ 	.byte	0xff
	.zero		1


	//   ....[137]....
        /*099c*/ 	.word	0x00006950
        /*09a0*/ 	.word	0x00000002
        /*09a4*/ 	.word	0x00000140
        /*09a8*/ 	.short	0x010a
        /*09aa*/ 	.byte	0xff
	.zero		1


	//   ....[138]....
        /*09ac*/ 	.word	0x000069c0
        /*09b0*/ 	.word	0x00000047
        /*09b4*/ 	.word	0x000001b0
        /*09b8*/ 	.short	0x010a
        /*09ba*/ 	.byte	0xff
	.zero		1


	//   ....[139]....
        /*09bc*/ 	.word	0x00006ab0
        /*09c0*/ 	.word	0x00000002
        /*09c4*/ 	.word	0x00000140
        /*09c8*/ 	.short	0x010a
        /*09ca*/ 	.byte	0xff
	.zero		1


	//   ....[140]....
        /*09cc*/ 	.word	0x00006bc0
        /*09d0*/ 	.word	0x00000000
        /*09d4*/ 	.word	0x00000000
        /*09d8*/ 	.short	0x0101
        /*09da*/ 	.byte	0xff
	.zero		1


	//   ....[141]....
        /*09dc*/ 	.word	0x00006c40
        /*09e0*/ 	.word	0x00000047
        /*09e4*/ 	.word	0x000001b0
        /*09e8*/ 	.short	0x010a
        /*09ea*/ 	.byte	0xff
	.zero		1


	//   ....[142]....
        /*09ec*/ 	.word	0x00007790
        /*09f0*/ 	.word	0x00000070
        /*09f4*/ 	.word	0x00000140
        /*09f8*/ 	.short	0x010a
        /*09fa*/ 	.byte	0xff
	.zero		1


	//   ....[143]....
        /*09fc*/ 	.word	0x00007860
        /*0a00*/ 	.word	0x00000070
        /*0a04*/ 	.word	0x00000140
        /*0a08*/ 	.short	0x010a
        /*0a0a*/ 	.byte	0xff
	.zero		1


	//   ....[144]....
        /*0a0c*/ 	.word	0x00007970
        /*0a10*/ 	.word	0x00000000
        /*0a14*/ 	.word	0x00000000
        /*0a18*/ 	.short	0x0101
        /*0a1a*/ 	.byte	0xff
	.zero		1


	//   ....[145]....
        /*0a1c*/ 	.word	0x000084e0
        /*0a20*/ 	.word	0x00000070
        /*0a24*/ 	.word	0x00000140
        /*0a28*/ 	.short	0x010a
        /*0a2a*/ 	.byte	0xff
	.zero		1


	//   ....[146]....
        /*0a2c*/ 	.word	0x000085b0
        /*0a30*/ 	.word	0x00000070
        /*0a34*/ 	.word	0x00000140
        /*0a38*/ 	.short	0x010a
        /*0a3a*/ 	.byte	0xff
	.zero		1


	//   ....[147]....
        /*0a3c*/ 	.word	0x000086c0
        /*0a40*/ 	.word	0x00000000
        /*0a44*/ 	.word	0x00000000
        /*0a48*/ 	.short	0x0101
        /*0a4a*/ 	.byte	0xff
	.zero		1


	//   ....[148]....
        /*0a4c*/ 	.word	0x00009260
        /*0a50*/ 	.word	0x00000066
        /*0a54*/ 	.word	0x00000140
        /*0a58*/ 	.short	0x010a
        /*0a5a*/ 	.byte	0xff
	.zero		1


	//   ....[149]....
        /*0a5c*/ 	.word	0x00009330
        /*0a60*/ 	.word	0x00000066
        /*0a64*/ 	.word	0x00000140
        /*0a68*/ 	.short	0x010a
        /*0a6a*/ 	.byte	0xff
	.zero		1


	//   ....[150]....
        /*0a6c*/ 	.word	0x00009440
        /*0a70*/ 	.word	0x00000000
        /*0a74*/ 	.word	0x00000000
        /*0a78*/ 	.short	0x0101
        /*0a7a*/ 	.byte	0xff
	.zero		1


	//   ....[151]....
        /*0a7c*/ 	.word	0x000098d0
        /*0a80*/ 	.word	0x000000ff
        /*0a84*/ 	.word	0x00000000
        /*0a88*/ 	.short	0x0101
        /*0a8a*/ 	.byte	0x04
	.zero		1


	//   ....[152]....
        /*0a8c*/ 	.word	0x0000a0e0
        /*0a90*/ 	.word	0x00000000
        /*0a94*/ 	.word	0x00000200
        /*0a98*/ 	.short	0x010a
        /*0a9a*/ 	.byte	0xff
	.zero		1


	//   ....[153]....
        /*0a9c*/ 	.word	0x0000a140
        /*0aa0*/ 	.word	0x00000000
        /*0aa4*/ 	.word	0x000000a0
        /*0aa8*/ 	.short	0x010a
        /*0aaa*/ 	.byte	0xff
	.zero		1


	//   ....[154]....
        /*0aac*/ 	.word	0x0000a1a0
        /*0ab0*/ 	.word	0x00000000
        /*0ab4*/ 	.word	0x000000a0
        /*0ab8*/ 	.short	0x010a
        /*0aba*/ 	.byte	0xff
	.zero		1


	//   ....[155]....
        /*0abc*/ 	.word	0x0000a1f0
        /*0ac0*/ 	.word	0x00000003
        /*0ac4*/ 	.word	0x00000190
        /*0ac8*/ 	.short	0x010a
        /*0aca*/ 	.byte	0xff
	.zero		1


	//   ....[156]....
        /*0acc*/ 	.word	0x0000a250
        /*0ad0*/ 	.word	0x00000000
        /*0ad4*/ 	.word	0x00000000
        /*0ad8*/ 	.short	0x010a
        /*0ada*/ 	.byte	0xff
	.zero		1


	//   ....[157]....
        /*0adc*/ 	.word	0x0000a2b0
        /*0ae0*/ 	.word	0x00000000
        /*0ae4*/ 	.word	0x00000000
        /*0ae8*/ 	.short	0x010a
        /*0aea*/ 	.byte	0xff
	.zero		1


	//   ....[158]....
        /*0aec*/ 	.word	0x0000a310
        /*0af0*/ 	.word	0x00000000
        /*0af4*/ 	.word	0x00000000
        /*0af8*/ 	.short	0x010a
        /*0afa*/ 	.byte	0xff
	.zero		1


	//   ....[159]....
        /*0afc*/ 	.word	0x0000a370
        /*0b00*/ 	.word	0x00000000
        /*0b04*/ 	.word	0x00000000
        /*0b08*/ 	.short	0x010a
        /*0b0a*/ 	.byte	0xff
	.zero		1


	//   ....[160]....
        /*0b0c*/ 	.word	0x0000a3d0
        /*0b10*/ 	.word	0x00000000
        /*0b14*/ 	.word	0x00000000
        /*0b18*/ 	.short	0x010a
        /*0b1a*/ 	.byte	0xff
	.zero		1


	//   ....[161]....
        /*0b1c*/ 	.word	0x0000a430
        /*0b20*/ 	.word	0x00000000
        /*0b24*/ 	.word	0x00000000
        /*0b28*/ 	.short	0x010a
        /*0b2a*/ 	.byte	0xff
	.zero		1


	//   ....[162]....
        /*0b2c*/ 	.word	0x0000a490
        /*0b30*/ 	.word	0x00000000
        /*0b34*/ 	.word	0x00000000
        /*0b38*/ 	.short	0x010a
        /*0b3a*/ 	.byte	0xff
	.zero		1


	//   ....[163]....
        /*0b3c*/ 	.word	0x0000a4f0
        /*0b40*/ 	.word	0x00000000
        /*0b44*/ 	.word	0x00000000
        /*0b48*/ 	.short	0x010a
        /*0b4a*/ 	.byte	0xff
	.zero		1


	//   ....[164]....
        /*0b4c*/ 	.word	0x0000a550
        /*0b50*/ 	.word	0x00000000
        /*0b54*/ 	.word	0x00000000
        /*0b58*/ 	.short	0x010a
        /*0b5a*/ 	.byte	0xff
	.zero		1


	//   ....[165]....
        /*0b5c*/ 	.word	0x0000a5b0
        /*0b60*/ 	.word	0x00000000
        /*0b64*/ 	.word	0x00000000
        /*0b68*/ 	.short	0x010a
        /*0b6a*/ 	.byte	0xff
	.zero		1


	//   ....[166]....
        /*0b6c*/ 	.word	0x0000a610
        /*0b70*/ 	.word	0x00000000
        /*0b74*/ 	.word	0x00000000
        /*0b78*/ 	.short	0x010a
        /*0b7a*/ 	.byte	0xff
	.zero		1


	//   ....[167]....
        /*0b7c*/ 	.word	0x0000a670
        /*0b80*/ 	.word	0x00000000
        /*0b84*/ 	.word	0x00000000
        /*0b88*/ 	.short	0x010a
        /*0b8a*/ 	.byte	0xff
	.zero		1


	//   ....[168]....
        /*0b8c*/ 	.word	0x0000a6d0
        /*0b90*/ 	.word	0x00000000
        /*0b94*/ 	.word	0x00000000
        /*0b98*/ 	.short	0x010a
        /*0b9a*/ 	.byte	0xff
	.zero		1


	//   ....[169]....
        /*0b9c*/ 	.word	0x0000a730
        /*0ba0*/ 	.word	0x00000000
        /*0ba4*/ 	.word	0x00000000
        /*0ba8*/ 	.short	0x010a
        /*0baa*/ 	.byte	0xff
	.zero		1


	//   ....[170]....
        /*0bac*/ 	.word	0x0000a790
        /*0bb0*/ 	.word	0x00000000
        /*0bb4*/ 	.word	0x00000000
        /*0bb8*/ 	.short	0x010a
        /*0bba*/ 	.byte	0xff
	.zero		1


	//   ....[171]....
        /*0bbc*/ 	.word	0x0000a7f0
        /*0bc0*/ 	.word	0x00000000
        /*0bc4*/ 	.word	0x00000000
        /*0bc8*/ 	.short	0x010a
        /*0bca*/ 	.byte	0xff
	.zero		1


	//   ....[172]....
        /*0bcc*/ 	.word	0x0000a850
        /*0bd0*/ 	.word	0x00000000
        /*0bd4*/ 	.word	0x00000000
        /*0bd8*/ 	.short	0x010a
        /*0bda*/ 	.byte	0xff
	.zero		1


	//   ....[173]....
        /*0bdc*/ 	.word	0x0000a8b0
        /*0be0*/ 	.word	0x00000000
        /*0be4*/ 	.word	0x00000000
        /*0be8*/ 	.short	0x010a
        /*0bea*/ 	.byte	0xff
	.zero		1


	//   ....[174]....
        /*0bec*/ 	.word	0x0000a910
        /*0bf0*/ 	.word	0x00000000
        /*0bf4*/ 	.word	0x00000000
        /*0bf8*/ 	.short	0x010a
        /*0bfa*/ 	.byte	0xff
	.zero		1


	//   ....[175]....
        /*0bfc*/ 	.word	0x0000a960
        /*0c00*/ 	.word	0x00000002
        /*0c04*/ 	.word	0x000001f0
        /*0c08*/ 	.short	0x010a
        /*0c0a*/ 	.byte	0xff
	.zero		1


	//   ....[176]....
        /*0c0c*/ 	.word	0x0000a9c0
        /*0c10*/ 	.word	0x00000002
        /*0c14*/ 	.word	0x000001a0
        /*0c18*/ 	.short	0x010a
        /*0c1a*/ 	.byte	0xff
	.zero		1


	//   ....[177]....
        /*0c1c*/ 	.word	0x0000aa10
        /*0c20*/ 	.word	0x00000002
        /*0c24*/ 	.word	0x00000190
        /*0c28*/ 	.short	0x010a
        /*0c2a*/ 	.byte	0xff
	.zero		1


	//   ....[178]....
        /*0c2c*/ 	.word	0x0000aa70
        /*0c30*/ 	.word	0x00000000
        /*0c34*/ 	.word	0x000001a0
        /*0c38*/ 	.short	0x010a
        /*0c3a*/ 	.byte	0xff
	.zero		1


	//   ....[179]....
        /*0c3c*/ 	.word	0x0000aac0
        /*0c40*/ 	.word	0x00000000
        /*0c44*/ 	.word	0x00000190
        /*0c48*/ 	.short	0x010a
        /*0c4a*/ 	.byte	0xff
	.zero		1


	//   ....[180]....
        /*0c4c*/ 	.word	0x0000ab20
        /*0c50*/ 	.word	0x00000003
        /*0c54*/ 	.word	0x000001d0
        /*0c58*/ 	.short	0x010a
        /*0c5a*/ 	.byte	0xff
	.zero		1


	//   ....[181]....
        /*0c5c*/ 	.word	0x0000ab80
        /*0c60*/ 	.word	0x00000000
        /*0c64*/ 	.word	0x00000000
        /*0c68*/ 	.short	0x010a
        /*0c6a*/ 	.byte	0xff
	.zero		1


	//   ....[182]....
        /*0c6c*/ 	.word	0x0000abe0
        /*0c70*/ 	.word	0x00000000
        /*0c74*/ 	.word	0x00000000
        /*0c78*/ 	.short	0x010a
        /*0c7a*/ 	.byte	0xff
	.zero		1


	//   ....[183]....
        /*0c7c*/ 	.word	0x0000ac40
        /*0c80*/ 	.word	0x00000000
        /*0c84*/ 	.word	0x00000000
        /*0c88*/ 	.short	0x010a
        /*0c8a*/ 	.byte	0xff
	.zero		1


	//   ....[184]....
        /*0c8c*/ 	.word	0x0000aca0
        /*0c90*/ 	.word	0x00000000
        /*0c94*/ 	.word	0x00000000
        /*0c98*/ 	.short	0x010a
        /*0c9a*/ 	.byte	0xff
	.zero		1


	//   ....[185]....
        /*0c9c*/ 	.word	0x0000ad00
        /*0ca0*/ 	.word	0x00000000
        /*0ca4*/ 	.word	0x00000000
        /*0ca8*/ 	.short	0x010a
        /*0caa*/ 	.byte	0xff
	.zero		1


	//   ....[186]....
        /*0cac*/ 	.word	0x0000ad50
        /*0cb0*/ 	.word	0x0000000c
        /*0cb4*/ 	.word	0x00000190
        /*0cb8*/ 	.short	0x010a
        /*0cba*/ 	.byte	0xff
	.zero		1


	//   ....[187]....
        /*0cbc*/ 	.word	0x0000adb0
        /*0cc0*/ 	.word	0x00000000
        /*0cc4*/ 	.word	0x00000188
        /*0cc8*/ 	.short	0x010a
        /*0cca*/ 	.byte	0xff
	.zero		1


	//   ....[188]....
        /*0ccc*/ 	.word	0x0000ae10
        /*0cd0*/ 	.word	0x00000000
        /*0cd4*/ 	.word	0x00000160
        /*0cd8*/ 	.short	0x010a
        /*0cda*/ 	.byte	0xff
	.zero		1


	//   ....[189]....
        /*0cdc*/ 	.word	0x0000ae70
        /*0ce0*/ 	.word	0x00000000
        /*0ce4*/ 	.word	0x00000168
        /*0ce8*/ 	.short	0x010a
        /*0cea*/ 	.byte	0xff
	.zero		1


	//   ....[190]....
        /*0cec*/ 	.word	0x0000aed0
        /*0cf0*/ 	.word	0x00000000
        /*0cf4*/ 	.word	0x00000170
        /*0cf8*/ 	.short	0x010a
        /*0cfa*/ 	.byte	0xff
	.zero		1


	//   ....[191]....
        /*0cfc*/ 	.word	0x0000af30
        /*0d00*/ 	.word	0x00000000
        /*0d04*/ 	.word	0x00000178
        /*0d08*/ 	.short	0x010a
        /*0d0a*/ 	.byte	0xff
	.zero		1


	//   ....[192]....
        /*0d0c*/ 	.word	0x0000af90
        /*0d10*/ 	.word	0x00000000
        /*0d14*/ 	.word	0x00000160
        /*0d18*/ 	.short	0x010a
        /*0d1a*/ 	.byte	0xff
	.zero		1


	//   ....[193]....
        /*0d1c*/ 	.word	0x0000aff0
        /*0d20*/ 	.word	0x00000000
        /*0d24*/ 	.word	0x00000168
        /*0d28*/ 	.short	0x010a
        /*0d2a*/ 	.byte	0xff
	.zero		1


	//   ....[194]....
        /*0d2c*/ 	.word	0x0000b050
        /*0d30*/ 	.word	0x00000000
        /*0d34*/ 	.word	0x00000170
        /*0d38*/ 	.short	0x010a
        /*0d3a*/ 	.byte	0xff
	.zero		1


	//   ....[195]....
        /*0d3c*/ 	.word	0x0000b0a0
        /*0d40*/ 	.word	0x00000003
        /*0d44*/ 	.word	0x00000190
        /*0d48*/ 	.short	0x010a
        /*0d4a*/ 	.byte	0xff
	.zero		1


	//   ....[196]....
        /*0d4c*/ 	.word	0x0000b0f0
        /*0d50*/ 	.word	0x00000002
        /*0d54*/ 	.word	0x00000140
        /*0d58*/ 	.short	0x010a
        /*0d5a*/ 	.byte	0xff
	.zero		1


	//   ....[197]....
        /*0d5c*/ 	.word	0x0000b140
        /*0d60*/ 	.word	0x00000047
        /*0d64*/ 	.word	0x000001b0
        /*0d68*/ 	.short	0x010a
        /*0d6a*/ 	.byte	0xff
	.zero		1


	//   ....[198]....
        /*0d6c*/ 	.word	0x0000b190
        /*0d70*/ 	.word	0x00000070
        /*0d74*/ 	.word	0x00000140
        /*0d78*/ 	.short	0x010a
        /*0d7a*/ 	.byte	0xff
	.zero		1


	//   ....[199]....
        /*0d7c*/ 	.word	0x0000b1e0
        /*0d80*/ 	.word	0x00000070
        /*0d84*/ 	.word	0x00000140
        /*0d88*/ 	.short	0x010a
        /*0d8a*/ 	.byte	0xff
	.zero		1


	//   ....[200]....
        /*0d8c*/ 	.word	0x0000b230
        /*0d90*/ 	.word	0x00000066
        /*0d94*/ 	.word	0x00000140
        /*0d98*/ 	.short	0x010a
        /*0d9a*/ 	.byte	0xff
	.zero		1


	//----- nvinfo : EIATTR_NUM_MBARRIERS
	.align		4
.L_48:
        /*0d9c*/ 	.byte	0x03, 0x38
        /*0d9e*/ 	.short	0x0042


	//----- nvinfo : EIATTR_EXIT_INSTR_OFFSETS
	.align		4
        /*0da0*/ 	.byte	0x04, 0x1c
        /*0da2*/ 	.short	(.L_50 - .L_49)


	//   ....[0]....
.L_49:
        /*0da4*/ 	.word	0x00003450


	//   ....[1]....
        /*0da8*/ 	.word	0x00003960


	//   ....[2]....
        /*0dac*/ 	.word	0x000039c0


	//   ....[3]....
        /*0db0*/ 	.word	0x000047f0


	//   ....[4]....
        /*0db4*/ 	.word	0x00005960


	//   ....[5]....
        /*0db8*/ 	.word	0x000059a0


	//   ....[6]....
        /*0dbc*/ 	.word	0x0000a0d0


	//----- nvinfo : EIATTR_MAX_THREADS
	.align		4
.L_50:
        /*0dc0*/ 	.byte	0x04, 0x05
        /*0dc2*/ 	.short	(.L_52 - .L_51)
.L_51:
        /*0dc4*/ 	.word	0x00000100
        /*0dc8*/ 	.word	0x00000001
        /*0dcc*/ 	.word	0x00000001


	//----- nvinfo : EIATTR_CRS_STACK_SIZE
	.align		4
.L_52:
        /*0dd0*/ 	.byte	0x04, 0x1e
        /*0dd2*/ 	.short	(.L_54 - .L_53)
.L_53:
        /*0dd4*/ 	.word	0x00000000


	//----- nvinfo : EIATTR_CBANK_PARAM_SIZE
	.align		4
.L_54:
        /*0dd8*/ 	.byte	0x03, 0x19
        /*0dda*/ 	.short	0x0800


	//----- nvinfo : EIATTR_PARAM_CBANK
	.align		4
        /*0ddc*/ 	.byte	0x04, 0x0a
        /*0dde*/ 	.short	(.L_56 - .L_55)
	.align		4
.L_55:
        /*0de0*/ 	.word	index@(.nv.constant0._ZN7cutlass13device_kernelINS_4gemm6kernel13GemmUniversalIN4cute5tupleIJiiiiEEENS1_10collective13CollectiveMmaINS1_35MainloopSm100TmaUmmaWarpSpecializedILi20ELi2ELi4ENS5_IJNS4_1CILi1EEENSA_ILi2EEESB_EEEEENS5_IJNSA_ILi64EEENSA_ILi256EEENSA_ILi32EEEEEENS_12float_e5m2_tENS5_IJlSB_lEEESJ_SK_NS4_8TiledMMAINS4_8MMA_AtomIJNS4_10MMA_TraitsINS4_19SM100_MMA_F8F6F4_SSEJSJ_SJ_fSF_SG_NS4_17integral_constantINS4_4UMMA5MajorELSR_0EEESS_NSP_INSQ_7ScaleInELST_0EEESU_EEEEEENS4_6LayoutINS5_IJSB_SB_SB_EEENS5_IJNSA_ILi0EEESZ_SZ_EEEEENS5_IJNS4_10UnderscoreES12_S12_EEEEENS4_23SM90_TMA_LOAD_MULTICASTENS4_14ComposedLayoutINS4_7SwizzleILi1ELi4ELi3EEENS4_18smem_ptr_flag_bitsILi8EEENSX_INS5_IJNSA_ILi8EEESH_EEENS5_IJSH_SB_EEEEEEEvNS4_8identityENS4_13SM90_TMA_LOADES1F_vS1G_EENS_8epilogue10collective18CollectiveEpilogueINS1J_23Sm100TmaWarpSpecializedILi4ELi2ELi32ELb0ELb0EEEJSI_NS5_IJNSX_ISF_SB_EES1O_EEESJ_SK_SJ_SK_NS1J_6fusion15FusionCallbacksIS1N_NS1Q_17LinearCombinationISJ_fSJ_fLNS_15FloatRoundStyleE2EEESI_S1P_JEEENS4_5SM1004TMEM4LOAD26SM100_TMEM_LOAD_16dp32b32xES1H_NS16_INS17_ILi2ELi4ELi3EEES1A_NSX_INS5_IJS1B_SF_EEENS5_IJSF_SB_EEEEEEENS4_39AutoVectorizingCopyWithAssumedAlignmentILi128EEENS4_14SM90_TMA_STOREES24_S26_S26_EEEvvEEEEvNT_6ParamsE)
        /*0de4*/ 	.short	0x0380
        /*0de6*/ 	.short	0x0800


	//----- nvinfo : EIATTR_SW_WAR
	.align		4
.L_56:
        /*0de8*/ 	.byte	0x04, 0x36
        /*0dea*/ 	.short	(.L_58 - .L_57)
.L_57:
        /*0dec*/ 	.word	0x00000008
.L_58:


//--------------------- .nv.callgraph             --------------------------
	.section	.nv.callgraph,"",@"SHT_CUDA_CALLGRAPH"
	.align	4
	.sectionentsize	8
	.align		4
        /*0000*/ 	.word	0x00000000
	.align		4
        /*0004*/ 	.word	0xffffffff
	.align		4
        /*0008*/ 	.word	index@(_ZN7cutlass13device_kernelINS_4gemm6kernel13GemmUniversalIN4cute5tupleIJiiiiEEENS1_10collective13CollectiveMmaINS1_35MainloopSm100TmaUmmaWarpSpecializedILi20ELi2ELi4ENS5_IJNS4_1CILi1EEENSA_ILi2EEESB_EEEEENS5_IJNSA_ILi64EEENSA_ILi256EEENSA_ILi32EEEEEENS_12float_e5m2_tENS5_IJlSB_lEEESJ_SK_NS4_8TiledMMAINS4_8MMA_AtomIJNS4_10MMA_TraitsINS4_19SM100_MMA_F8F6F4_SSEJSJ_SJ_fSF_SG_NS4_17integral_constantINS4_4UMMA5MajorELSR_0EEESS_NSP_INSQ_7ScaleInELST_0EEESU_EEEEEENS4_6LayoutINS5_IJSB_SB_SB_EEENS5_IJNSA_ILi0EEESZ_SZ_EEEEENS5_IJNS4_10UnderscoreES12_S12_EEEEENS4_23SM90_TMA_LOAD_MULTICASTENS4_14ComposedLayoutINS4_7SwizzleILi1ELi4ELi3EEENS4_18smem_ptr_flag_bitsILi8EEENSX_INS5_IJNSA_ILi8EEESH_EEENS5_IJSH_SB_EEEEEEEvNS4_8identityENS4_13SM90_TMA_LOADES1F_vS1G_EENS_8epilogue10collective18CollectiveEpilogueINS1J_23Sm100TmaWarpSpecializedILi4ELi2ELi32ELb0ELb0EEEJSI_NS5_IJNSX_ISF_SB_EES1O_EEESJ_SK_SJ_SK_NS1J_6fusion15FusionCallbacksIS1N_NS1Q_17LinearCombinationISJ_fSJ_fLNS_15FloatRoundStyleE2EEESI_S1P_JEEENS4_5SM1004TMEM4LOAD26SM100_TMEM_LOAD_16dp32b32xES1H_NS16_INS17_ILi2ELi4ELi3EEES1A_NSX_INS5_IJS1B_SF_EEENS5_IJSF_SB_EEEEEEENS4_39AutoVectorizingCopyWithAssumedAlignmentILi128EEENS4_14SM90_TMA_STOREES24_S26_S26_EEEvvEEEEvNT_6ParamsE)
	.align		4
        /*000c*/ 	.word	index@(__assertfail)
	.align		4
        /*0010*/ 	.word	0x00000000
	.align		4
        /*0014*/ 	.word	0xfffffffe
	.align		4
        /*0018*/ 	.word	0x00000000
	.align		4
        /*001c*/ 	.word	0xfffffffd
	.align		4
        /*0020*/ 	.word	0x00000000
	.align		4
        /*0024*/ 	.word	0xfffffffc


//--------------------- .nv.constant4             --------------------------
	.section	.nv.constant4,"a",@progbits
	.align	8
	.align		8
.nv.constant4:
        /*0000*/ 	.dword	__assertfail
	.align		8
        /*0008*/ 	.dword	__unnamed_1
	.align		8
        /*0010*/ 	.dword	__unnamed_2
	.align		8
        /*0018*/ 	.dword	__unnamed_3
	.align		8
        /*0020*/ 	.dword	_ZN39_INTERNAL_4a0726e5_4_k_cu_1c9662e3_77414cuda3std3__45__cpo5beginE
	.align		8
        /*0028*/ 	.dword	_ZN39_INTERNAL_4a0726e5_4_k_cu_1c9662e3_77414cuda3std3__45__cpo3endE
	.align		8
        /*0030*/ 	.dword	_ZN39_INTERNAL_4a0726e5_4_k_cu_1c9662e3_77414cuda3std3__45__cpo6cbeginE
	.align		8
        /*0038*/ 	.dword	_ZN39_INTERNAL_4a0726e5_4_k_cu_1c9662e3_77414cuda3std3__45__cpo4cendE
	.align		8
        /*0040*/ 	.dword	_ZN39_INTERNAL_4a0726e5_4_k_cu_1c9662e3_77414cuda3std3__441_GLOBAL__N__4a0726e5_4_k_cu_1c9662e3_77416ignoreE
	.align		8
        /*0048*/ 	.dword	_ZN39_INTERNAL_4a0726e5_4_k_cu_1c9662e3_77414cuda3std3__419piecewise_constructE
	.align		8
        /*0050*/ 	.dword	_ZN39_INTERNAL_4a0726e5_4_k_cu_1c9662e3_77414cuda3std3__48in_placeE
	.align		8
        /*0058*/ 	.dword	_ZN39_INTERNAL_4a0726e5_4_k_cu_1c9662e3_77414cuda3std6ranges3__45__cpo4swapE
	.align		8
        /*0060*/ 	.dword	_ZN39_INTERNAL_4a0726e5_4_k_cu_1c9662e3_77414cuda3std6ranges3__45__cpo9iter_moveE
	.align		8
        /*0068*/ 	.dword	_ZN39_INTERNAL_4a0726e5_4_k_cu_1c9662e3_77414cute7productE
	.align		8
        /*0070*/ 	.dword	_ZN39_INTERNAL_4a0726e5_4_k_cu_1c9662e3_77414cute1_E
	.align		8
        /*0078*/ 	.dword	$str$25
	.align		8
        /*0080*/ 	.dword	$str$26
	.align		8
        /*0088*/ 	.dword	$str$27
	.align		8
        /*0090*/ 	.dword	$str$28


//--------------------- .text._ZN7cutlass13device_kernelINS_4gemm6kernel13GemmUniversalIN4cute5tupleIJiiiiEEENS1_10collective13CollectiveMmaINS1_35MainloopSm100TmaUmmaWarpSpecializedILi20ELi2ELi4ENS5_IJNS4_1CILi1EEENSA_ILi2EEESB_EEEEENS5_IJNSA_ILi64EEENSA_ILi256EEENSA_ILi32EEEEEENS_12float_e5m2_tENS5_IJlSB_lEEESJ_SK_NS4_8TiledMMAINS4_8MMA_AtomIJNS4_10MMA_TraitsINS4_19SM100_MMA_F8F6F4_SSEJSJ_SJ_fSF_SG_NS4_17integral_constantINS4_4UMMA5MajorELSR_0EEESS_NSP_INSQ_7ScaleInELST_0EEESU_EEEEEENS4_6LayoutINS5_IJSB_SB_SB_EEENS5_IJNSA_ILi0EEESZ_SZ_EEEEENS5_IJNS4_10UnderscoreES12_S12_EEEEENS4_23SM90_TMA_LOAD_MULTICASTENS4_14ComposedLayoutINS4_7SwizzleILi1ELi4ELi3EEENS4_18smem_ptr_flag_bitsILi8EEENSX_INS5_IJNSA_ILi8EEESH_EEENS5_IJSH_SB_EEEEEEEvNS4_8identityENS4_13SM90_TMA_LOADES1F_vS1G_EENS_8epilogue10collective18CollectiveEpilogueINS1J_23Sm100TmaWarpSpecializedILi4ELi2ELi32ELb0ELb0EEEJSI_NS5_IJNSX_ISF_SB_EES1O_EEESJ_SK_SJ_SK_NS1J_6fusion15FusionCallbacksIS1N_NS1Q_17LinearCombinationISJ_fSJ_fLNS_15FloatRoundStyleE2EEESI_S1P_JEEENS4_5SM1004TMEM4LOAD26SM100_TMEM_LOAD_16dp32b32xES1H_NS16_INS17_ILi2ELi4ELi3EEES1A_NSX_INS5_IJS1B_SF_EEENS5_IJSF_SB_EEEEEEENS4_39AutoVectorizingCopyWithAssumedAlignmentILi128EEENS4_14SM90_TMA_STOREES24_S26_S26_EEEvvEEEEvNT_6ParamsE --------------------------
	.section	.text._ZN7cutlass13device_kernelINS_4gemm6kernel13GemmUniversalIN4cute5tupleIJiiiiEEENS1_10collective13CollectiveMmaINS1_35MainloopSm100TmaUmmaWarpSpecializedILi20ELi2ELi4ENS5_IJNS4_1CILi1EEENSA_ILi2EEESB_EEEEENS5_IJNSA_ILi64EEENSA_ILi256EEENSA_ILi32EEEEEENS_12float_e5m2_tENS5_IJlSB_lEEESJ_SK_NS4_8TiledMMAINS4_8MMA_AtomIJNS4_10MMA_TraitsINS4_19SM100_MMA_F8F6F4_SSEJSJ_SJ_fSF_SG_NS4_17integral_constantINS4_4UMMA5MajorELSR_0EEESS_NSP_INSQ_7ScaleInELST_0EEESU_EEEEEENS4_6LayoutINS5_IJSB_SB_SB_EEENS5_IJNSA_ILi0EEESZ_SZ_EEEEENS5_IJNS4_10UnderscoreES12_S12_EEEEENS4_23SM90_TMA_LOAD_MULTICASTENS4_14ComposedLayoutINS4_7SwizzleILi1ELi4ELi3EEENS4_18smem_ptr_flag_bitsILi8EEENSX_INS5_IJNSA_ILi8EEESH_EEENS5_IJSH_SB_EEEEEEEvNS4_8identityENS4_13SM90_TMA_LOADES1F_vS1G_EENS_8epilogue10collective18CollectiveEpilogueINS1J_23Sm100TmaWarpSpecializedILi4ELi2ELi32ELb0ELb0EEEJSI_NS5_IJNSX_ISF_SB_EES1O_EEESJ_SK_SJ_SK_NS1J_6fusion15FusionCallbacksIS1N_NS1Q_17LinearCombinationISJ_fSJ_fLNS_15FloatRoundStyleE2EEESI_S1P_JEEENS4_5SM1004TMEM4LOAD26SM100_TMEM_LOAD_16dp32b32xES1H_NS16_INS17_ILi2ELi4ELi3EEES1A_NSX_INS5_IJS1B_SF_EEENS5_IJSF_SB_EEEEEEENS4_39AutoVectorizingCopyWithAssumedAlignmentILi128EEENS4_14SM90_TMA_STOREES24_S26_S26_EEEvvEEEEvNT_6ParamsE,"ax",@progbits
	.align	128
.text._ZN7cutlass13device_kernelINS_4gemm6kernel13GemmUniversalIN4cute5tupleIJiiiiEEENS1_10collective13CollectiveMmaINS1_35MainloopSm100TmaUmmaWarpSpecializedILi20ELi2ELi4ENS5_IJNS4_1CILi1EEENSA_ILi2EEESB_EEEEENS5_IJNSA_ILi64EEENSA_ILi256EEENSA_ILi32EEEEEENS_12float_e5m2_tENS5_IJlSB_lEEESJ_SK_NS4_8TiledMMAINS4_8MMA_AtomIJNS4_10MMA_TraitsINS4_19SM100_MMA_F8F6F4_SSEJSJ_SJ_fSF_SG_NS4_17integral_constantINS4_4UMMA5MajorELSR_0EEESS_NSP_INSQ_7ScaleInELST_0EEESU_EEEEEENS4_6LayoutINS5_IJSB_SB_SB_EEENS5_IJNSA_ILi0EEESZ_SZ_EEEEENS5_IJNS4_10UnderscoreES12_S12_EEEEENS4_23SM90_TMA_LOAD_MULTICASTENS4_14ComposedLayoutINS4_7SwizzleILi1ELi4ELi3EEENS4_18smem_ptr_flag_bitsILi8EEENSX_INS5_IJNSA_ILi8EEESH_EEENS5_IJSH_SB_EEEEEEEvNS4_8identityENS4_13SM90_TMA_LOADES1F_vS1G_EENS_8epilogue10collective18CollectiveEpilogueINS1J_23Sm100TmaWarpSpecializedILi4ELi2ELi32ELb0ELb0EEEJSI_NS5_IJNSX_ISF_SB_EES1O_EEESJ_SK_SJ_SK_NS1J_6fusion15FusionCallbacksIS1N_NS1Q_17LinearCombinationISJ_fSJ_fLNS_15FloatRoundStyleE2EEESI_S1P_JEEENS4_5SM1004TMEM4LOAD26SM100_TMEM_LOAD_16dp32b32xES1H_NS16_INS17_ILi2ELi4ELi3EEES1A_NSX_INS5_IJS1B_SF_EEENS5_IJSF_SB_EEEEEEENS4_39AutoVectorizingCopyWithAssumedAlignmentILi128EEENS4_14SM90_TMA_STOREES24_S26_S26_EEEvvEEEEvNT_6ParamsE:
        .type           _ZN7cutlass13device_kernelINS_4gemm6kernel13GemmUniversalIN4cute5tupleIJiiiiEEENS1_10collective13CollectiveMmaINS1_35MainloopSm100TmaUmmaWarpSpecializedILi20ELi2ELi4ENS5_IJNS4_1CILi1EEENSA_ILi2EEESB_EEEEENS5_IJNSA_ILi64EEENSA_ILi256EEENSA_ILi32EEEEEENS_12float_e5m2_tENS5_IJlSB_lEEESJ_SK_NS4_8TiledMMAINS4_8MMA_AtomIJNS4_10MMA_TraitsINS4_19SM100_MMA_F8F6F4_SSEJSJ_SJ_fSF_SG_NS4_17integral_constantINS4_4UMMA5MajorELSR_0EEESS_NSP_INSQ_7ScaleInELST_0EEESU_EEEEEENS4_6LayoutINS5_IJSB_SB_SB_EEENS5_IJNSA_ILi0EEESZ_SZ_EEEEENS5_IJNS4_10UnderscoreES12_S12_EEEEENS4_23SM90_TMA_LOAD_MULTICASTENS4_14ComposedLayoutINS4_7SwizzleILi1ELi4ELi3EEENS4_18smem_ptr_flag_bitsILi8EEENSX_INS5_IJNSA_ILi8EEESH_EEENS5_IJSH_SB_EEEEEEEvNS4_8identityENS4_13SM90_TMA_LOADES1F_vS1G_EENS_8epilogue10collective18CollectiveEpilogueINS1J_23Sm100TmaWarpSpecializedILi4ELi2ELi32ELb0ELb0EEEJSI_NS5_IJNSX_ISF_SB_EES1O_EEESJ_SK_SJ_SK_NS1J_6fusion15FusionCallbacksIS1N_NS1Q_17LinearCombinationISJ_fSJ_fLNS_15FloatRoundStyleE2EEESI_S1P_JEEENS4_5SM1004TMEM4LOAD26SM100_TMEM_LOAD_16dp32b32xES1H_NS16_INS17_ILi2ELi4ELi3EEES1A_NSX_INS5_IJS1B_SF_EEENS5_IJSF_SB_EEEEEEENS4_39AutoVectorizingCopyWithAssumedAlignmentILi128EEENS4_14SM90_TMA_STOREES24_S26_S26_EEEvvEEEEvNT_6ParamsE,@function
        .size           _ZN7cutlass13device_kernelINS_4gemm6kernel13GemmUniversalIN4cute5tupleIJiiiiEEENS1_10collective13CollectiveMmaINS1_35MainloopSm100TmaUmmaWarpSpecializedILi20ELi2ELi4ENS5_IJNS4_1CILi1EEENSA_ILi2EEESB_EEEEENS5_IJNSA_ILi64EEENSA_ILi256EEENSA_ILi32EEEEEENS_12float_e5m2_tENS5_IJlSB_lEEESJ_SK_NS4_8TiledMMAINS4_8MMA_AtomIJNS4_10MMA_TraitsINS4_19SM100_MMA_F8F6F4_SSEJSJ_SJ_fSF_SG_NS4_17integral_constantINS4_4UMMA5MajorELSR_0EEESS_NSP_INSQ_7ScaleInELST_0EEESU_EEEEEENS4_6LayoutINS5_IJSB_SB_SB_EEENS5_IJNSA_ILi0EEESZ_SZ_EEEEENS5_IJNS4_10UnderscoreES12_S12_EEEEENS4_23SM90_TMA_LOAD_MULTICASTENS4_14ComposedLayoutINS4_7SwizzleILi1ELi4ELi3EEENS4_18smem_ptr_flag_bitsILi8EEENSX_INS5_IJNSA_ILi8EEESH_EEENS5_IJSH_SB_EEEEEEEvNS4_8identityENS4_13SM90_TMA_LOADES1F_vS1G_EENS_8epilogue10collective18CollectiveEpilogueINS1J_23Sm100TmaWarpSpecializedILi4ELi2ELi32ELb0ELb0EEEJSI_NS5_IJNSX_ISF_SB_EES1O_EEESJ_SK_SJ_SK_NS1J_6fusion15FusionCallbacksIS1N_NS1Q_17LinearCombinationISJ_fSJ_fLNS_15FloatRoundStyleE2EEESI_S1P_JEEENS4_5SM1004TMEM4LOAD26SM100_TMEM_LOAD_16dp32b32xES1H_NS16_INS17_ILi2ELi4ELi3EEES1A_NSX_INS5_IJS1B_SF_EEENS5_IJSF_SB_EEEEEEENS4_39AutoVectorizingCopyWithAssumedAlignmentILi128EEENS4_14SM90_TMA_STOREES24_S26_S26_EEEvvEEEEvNT_6ParamsE,(.L_x_226 - _ZN7cutlass13device_kernelINS_4gemm6kernel13GemmUniversalIN4cute5tupleIJiiiiEEENS1_10collective13CollectiveMmaINS1_35MainloopSm100TmaUmmaWarpSpecializedILi20ELi2ELi4ENS5_IJNS4_1CILi1EEENSA_ILi2EEESB_EEEEENS5_IJNSA_ILi64EEENSA_ILi256EEENSA_ILi32EEEEEENS_12float_e5m2_tENS5_IJlSB_lEEESJ_SK_NS4_8TiledMMAINS4_8MMA_AtomIJNS4_10MMA_TraitsINS4_19SM100_MMA_F8F6F4_SSEJSJ_SJ_fSF_SG_NS4_17integral_constantINS4_4UMMA5MajorELSR_0EEESS_NSP_INSQ_7ScaleInELST_0EEESU_EEEEEENS4_6LayoutINS5_IJSB_SB_SB_EEENS5_IJNSA_ILi0EEESZ_SZ_EEEEENS5_IJNS4_10UnderscoreES12_S12_EEEEENS4_23SM90_TMA_LOAD_MULTICASTENS4_14ComposedLayoutINS4_7SwizzleILi1ELi4ELi3EEENS4_18smem_ptr_flag_bitsILi8EEENSX_INS5_IJNSA_ILi8EEESH_EEENS5_IJSH_SB_EEEEEEEvNS4_8identityENS4_13SM90_TMA_LOADES1F_vS1G_EENS_8epilogue10collective18CollectiveEpilogueINS1J_23Sm100TmaWarpSpecializedILi4ELi2ELi32ELb0ELb0EEEJSI_NS5_IJNSX_ISF_SB_EES1O_EEESJ_SK_SJ_SK_NS1J_6fusion15FusionCallbacksIS1N_NS1Q_17LinearCombinationISJ_fSJ_fLNS_15FloatRoundStyleE2EEESI_S1P_JEEENS4_5SM1004TMEM4LOAD26SM100_TMEM_LOAD_16dp32b32xES1H_NS16_INS17_ILi2ELi4ELi3EEES1A_NSX_INS5_IJS1B_SF_EEENS5_IJSF_SB_EEEEEEENS4_39AutoVectorizingCopyWithAssumedAlignmentILi128EEENS4_14SM90_TMA_STOREES24_S26_S26_EEEvvEEEEvNT_6ParamsE)
        .other          _ZN7cutlass13device_kernelINS_4gemm6kernel13GemmUniversalIN4cute5tupleIJiiiiEEENS1_10collective13CollectiveMmaINS1_35MainloopSm100TmaUmmaWarpSpecializedILi20ELi2ELi4ENS5_IJNS4_1CILi1EEENSA_ILi2EEESB_EEEEENS5_IJNSA_ILi64EEENSA_ILi256EEENSA_ILi32EEEEEENS_12float_e5m2_tENS5_IJlSB_lEEESJ_SK_NS4_8TiledMMAINS4_8MMA_AtomIJNS4_10MMA_TraitsINS4_19SM100_MMA_F8F6F4_SSEJSJ_SJ_fSF_SG_NS4_17integral_constantINS4_4UMMA5MajorELSR_0EEESS_NSP_INSQ_7ScaleInELST_0EEESU_EEEEEENS4_6LayoutINS5_IJSB_SB_SB_EEENS5_IJNSA_ILi0EEESZ_SZ_EEEEENS5_IJNS4_10UnderscoreES12_S12_EEEEENS4_23SM90_TMA_LOAD_MULTICASTENS4_14ComposedLayoutINS4_7SwizzleILi1ELi4ELi3EEENS4_18smem_ptr_flag_bitsILi8EEENSX_INS5_IJNSA_ILi8EEESH_EEENS5_IJSH_SB_EEEEEEEvNS4_8identityENS4_13SM90_TMA_LOADES1F_vS1G_EENS_8epilogue10collective18CollectiveEpilogueINS1J_23Sm100TmaWarpSpecializedILi4ELi2ELi32ELb0ELb0EEEJSI_NS5_IJNSX_ISF_SB_EES1O_EEESJ_SK_SJ_SK_NS1J_6fusion15FusionCallbacksIS1N_NS1Q_17LinearCombinationISJ_fSJ_fLNS_15FloatRoundStyleE2EEESI_S1P_JEEENS4_5SM1004TMEM4LOAD26SM100_TMEM_LOAD_16dp32b32xES1H_NS16_INS17_ILi2ELi4ELi3EEES1A_NSX_INS5_IJS1B_SF_EEENS5_IJSF_SB_EEEEEEENS4_39AutoVectorizingCopyWithAssumedAlignmentILi128EEENS4_14SM90_TMA_STOREES24_S26_S26_EEEvvEEEEvNT_6ParamsE,@"STO_CUDA_ENTRY STV_DEFAULT"
_ZN7cutlass13device_kernelINS_4gemm6kernel13GemmUniversalIN4cute5tupleIJiiiiEEENS1_10collective13CollectiveMmaINS1_35MainloopSm100TmaUmmaWarpSpecializedILi20ELi2ELi4ENS5_IJNS4_1CILi1EEENSA_ILi2EEESB_EEEEENS5_IJNSA_ILi64EEENSA_ILi256EEENSA_ILi32EEEEEENS_12float_e5m2_tENS5_IJlSB_lEEESJ_SK_NS4_8TiledMMAINS4_8MMA_AtomIJNS4_10MMA_TraitsINS4_19SM100_MMA_F8F6F4_SSEJSJ_SJ_fSF_SG_NS4_17integral_constantINS4_4UMMA5MajorELSR_0EEESS_NSP_INSQ_7ScaleInELST_0EEESU_EEEEEENS4_6LayoutINS5_IJSB_SB_SB_EEENS5_IJNSA_ILi0EEESZ_SZ_EEEEENS5_IJNS4_10UnderscoreES12_S12_EEEEENS4_23SM90_TMA_LOAD_MULTICASTENS4_14ComposedLayoutINS4_7SwizzleILi1ELi4ELi3EEENS4_18smem_ptr_flag_bitsILi8EEENSX_INS5_IJNSA_ILi8EEESH_EEENS5_IJSH_SB_EEEEEEEvNS4_8identityENS4_13SM90_TMA_LOADES1F_vS1G_EENS_8epilogue10collective18CollectiveEpilogueINS1J_23Sm100TmaWarpSpecializedILi4ELi2ELi32ELb0ELb0EEEJSI_NS5_IJNSX_ISF_SB_EES1O_EEESJ_SK_SJ_SK_NS1J_6fusion15FusionCallbacksIS1N_NS1Q_17LinearCombinationISJ_fSJ_fLNS_15FloatRoundStyleE2EEESI_S1P_JEEENS4_5SM1004TMEM4LOAD26SM100_TMEM_LOAD_16dp32b32xES1H_NS16_INS17_ILi2ELi4ELi3EEES1A_NSX_INS5_IJS1B_SF_EEENS5_IJSF_SB_EEEEEEENS4_39AutoVectorizingCopyWithAssumedAlignmentILi128EEENS4_14SM90_TMA_STOREES24_S26_S26_EEEvvEEEEvNT_6ParamsE:
[----:B------:R-:W1:Y:S01]  /*0000*/  LDC R1, c[0x0][0x37c] ;  /* 0x0000df00ff017b82 */ /* 0x000e620000000800 */
[----:B------:R-:W2:Y:S01]  /*0010*/  S2R R95, SR_TID.X ;  /* 0x00000000005f7919 */ /* 0x000ea20000002100 */
[----:B------:R-:W3:Y:S01]  /*0020*/  LDCU.64 UR8, c[0x0][0x890] ;  /* 0x00011200ff0877ac */ /* 0x000ee20008000a00 */
[----:B------:R-:W-:Y:S02]  /*0030*/  PRMT R85, RZ, 0x7610, R85 ;  /* 0x00007610ff557816 */ /* 0x000fe40000000055 */
[----:B------:R-:W-:Y:S01]  /*0040*/  ELECT P3, URZ, PT ;  /* 0x0000000000ff782f */ /* 0x000fe20003860000 */
[----:B---3--:R-:W-:-:S04]  /*0050*/  UISETP.NE.U32.AND UP0, UPT, UR8, URZ, UPT ;  /* 0x000000ff0800728c */ /* 0x008fc8000bf05070 */
[----:B------:R-:W-:Y:S01]  /*0060*/  UISETP.NE.AND.EX UP0, UPT, UR9, URZ, UPT, UP0 ;  /* 0x000000ff0900728c */ /* 0x000fe2000bf05300 */
[----:B--2---:R-:W-:-:S05]  /*0070*/  SHF.R.U32.HI R86, RZ, 0x5, R95 ;  /* 0x00000005ff567819 */ /* 0x004fca000001165f */
[----:B------:R-:W2:Y:S02]  /*0080*/  SHFL.IDX PT, R0, R86, RZ, 0x1f ;  /* 0x00001fff56007589 */ /* 0x000ea400000e0000 */
[----:B--2---:R-:W-:Y:S01]  /*0090*/  R2UR UR17, R0 ;  /* 0x00000000001172ca */ /* 0x004fe200000e0000 */
[----:B-1----:R-:W-:-:S14]  /*00a0*/  BRA.U UP0, `(.L_x_0) ;  /* 0x0000000100307547 */ /* 0x002fdc000b800000 */
[----:B------:R-:W1:Y:S02]  /*00b0*/  LDCU.64 UR4, c[0x0][0x888] ;  /* 0x00011100ff0477ac */ /* 0x000e640008000a00 */
[----:B-1----:R-:W-:-:S04]  /*00c0*/  UISETP.NE.U32.AND UP0, UPT, UR4, URZ, UPT ;  /* 0x000000ff0400728c */ /* 0x002fc8000bf05070 */
[----:B------:R-:W-:-:S09]  /*00d0*/  UISETP.NE.AND.EX UP0, UPT, UR5, URZ, UPT, UP0 ;  /* 0x000000ff0500728c */ /* 0x000fd2000bf05300 */
[----:B------:R-:W-:Y:S05]  /*00e0*/  BRA.U !UP0, `(.L_x_1) ;  /* 0x0000000108147547 */ /* 0x000fea000b800000 */
[----:B------:R-:W1:Y:S01]  /*00f0*/  LDC.64 R2, c[0x0][0x888] ;  /* 0x00022200ff027b82 */ /* 0x000e620000000a00 */
[----:B------:R-:W1:Y:S02]  /*0100*/  LDCU.64 UR4, c[0x0][0x358] ;  /* 0x00006b00ff0477ac */ /* 0x000e640008000a00 */
[----:B-1----:R1:W5:Y:S01]  /*0110*/  LDG.E R41, desc[UR4][R2.64] ;  /* 0x0000000402297981 */ /* 0x002362000c1e1900 */
[----:B------:R-:W-:Y:S01]  /*0120*/  HFMA2 R85, -RZ, RZ, 0, 5.9604644775390625e-08 ;  /* 0x00000001ff557431 */ /* 0x000fe200000001ff */
[----:B------:R-:W-:Y:S05]  /*0130*/  BRA `(.L_x_0) ;  /* 0x00000000000c7947 */ /* 0x000fea0003800000 */
.L_x_1:
[----:B------:R-:W1:Y:S01]  /*0140*/  LDCU UR4, c[0x0][0x880] ;  /* 0x00011000ff0477ac */ /* 0x000e620008000800 */
[----:B------:R-:W-:Y:S01]  /*0150*/  HFMA2 R85, -RZ, RZ, 0, 5.9604644775390625e-08 ;  /* 0x00000001ff557431 */ /* 0x000fe200000001ff */
[----:B-1----:R-:W-:-:S07]  /*0160*/  MOV R41, UR4 ;  /* 0x0000000400297c02 */ /* 0x002fce0008000f00 */
.L_x_0:
[----:B------:R-:W2:Y:S02]  /*0170*/  LDCU.64 UR4, c[0x0][0x8b0] ;  /* 0x00011600ff0477ac */ /* 0x000ea40008000a00 */
[----:B--2---:R-:W-:-:S04]  /*0180*/  UISETP.NE.U32.AND UP0, UPT, UR4, URZ, UPT ;  /* 0x000000ff0400728c */ /* 0x004fc8000bf05070 */
[----:B------:R-:W-:-:S09]  /*0190*/  UISETP.NE.AND.EX UP0, UPT, UR5, URZ, UPT, UP0 ;  /* 0x000000ff0500728c */ /* 0x000fd2000bf05300 */
[----:B------:R-:W-:Y:S05]  /*01a0*/  BRA.U UP0, `(.L_x_2) ;  /* 0x0000000100287547 */ /* 0x000fea000b800000 */
[----:B------:R-:W2:Y:S02]  /*01b0*/  LDCU.64 UR4, c[0x0][0x8a8] ;  /* 0x00011500ff0477ac */ /* 0x000ea40008000a00 */
[----:B--2---:R-:W-:-:S04]  /*01c0*/  UISETP.NE.U32.AND UP0, UPT, UR4, URZ, UPT ;  /* 0x000000ff0400728c */ /* 0x004fc8000bf05070 */
[----:B------:R-:W-:-:S09]  /*01d0*/  UISETP.NE.AND.EX UP0, UPT, UR5, URZ, UPT, UP0 ;  /* 0x000000ff0500728c */ /* 0x000fd2000bf05300 */
[----:B------:R-:W-:Y:S05]  /*01e0*/  BRA.U !UP0, `(.L_x_3) ;  /* 0x0000000108107547 */ /* 0x000fea000b800000 */
[----:B------:R-:W2:Y:S01]  /*01f0*/  LDC.64 R38, c[0x0][0x8a8] ;  /* 0x00022a00ff267b82 */ /* 0x000ea20000000a00 */
[----:B------:R-:W2:Y:S02]  /*0200*/  LDCU.64 UR4, c[0x0][0x358] ;  /* 0x00006b00ff0477ac */ /* 0x000ea40008000a00 */
[----:B--2---:R2:W5:Y:S01]  /*0210*/  LDG.E R38, desc[UR4][R38.64] ;  /* 0x0000000426267981 */ /* 0x004562000c1e1900 */
[----:B------:R-:W-:Y:S05]  /*0220*/  BRA `(.L_x_2) ;  /* 0x0000000000087947 */ /* 0x000fea0003800000 */
.L_x_3:
[----:B------:R-:W2:Y:S02]  /*0230*/  LDCU UR4, c[0x0][0x8a0] ;  /* 0x00011400ff0477ac */ /* 0x000ea40008000800 */
[----:B--2---:R-:W-:Y:S02]  /*0240*/  MOV R38, UR4 ;  /* 0x0000000400267c02 */ /* 0x004fe40008000f00 */
.L_x_2:
[----:B------:R-:W-:Y:S01]  /*0250*/  IMAD.U32 R0, RZ, RZ, UR17 ;  /* 0x00000011ff007e24 */ /* 0x000fe2000f8e00ff */
[----:B------:R-:W-:Y:S04]  /*0260*/  BSSY.RECONVERGENT B0, `(.L_x_4) ;  /* 0x000000c000007945 */ /* 0x000fe80003800200 */
[C---:B------:R-:W-:Y:S02]  /*0270*/  ISETP.NE.OR P1, PT, R0.reuse, 0x1, !P3 ;  /* 0x000000010000780c */ /* 0x040fe40005f25670 */
[----:B------:R-:W-:-:S11]  /*0280*/  ISETP.NE.OR P0, PT, R0, 0x3, !P3 ;  /* 0x000000030000780c */ /* 0x000fd60005f05670 */
[----:B------:R-:W-:Y:S05]  /*0290*/  @P1 BRA `(.L_x_5) ;  /* 0x0000000000201947 */ /* 0x000fea0003800000 */
[----:B------:R-:W3:Y:S02]  /*02a0*/  LDCU.64 UR4, c[0x0][0x348] ;  /* 0x00006900ff0477ac */ /* 0x000ee40008000a00 */
[----:B---3--:R-:W-:Y:S02]  /*02b0*/  UIADD3 UR6, UP1, UPT, UR4, 0x80, URZ ;  /* 0x0000008004067890 */ /* 0x008fe4000ff3e0ff */
[----:B------:R-:W-:Y:S02]  /*02c0*/  UIADD3 UR4, UP0, UPT, UR4, 0x180, URZ ;  /* 0x0000018004047890 */ /* 0x000fe4000ff1e0ff */
[----:B------:R-:W-:Y:S02]  /*02d0*/  UIADD3.X UR7, UPT, UPT, URZ, UR5, URZ, UP1, !UPT ;  /* 0x00000005ff077290 */ /* 0x000fe40008ffe4ff */
[----:B------:R-:W-:-:S07]  /*02e0*/  UIADD3.X UR5, UPT, UPT, URZ, UR5, URZ, UP0, !UPT ;  /* 0x00000005ff057290 */ /* 0x000fce00087fe4ff */
[----:B------:R3:W-:Y:S02]  /*02f0*/  UTMACCTL.PF [UR6] ;  /* 0x00000000060079b9 */ /* 0x0007e40008040000 */
[----:B------:R3:W-:Y:S02]  /*0300*/  UTMACCTL.PF [UR4] ;  /* 0x00000000040079b9 */ /* 0x0007e40008040000 */
[----:B---3--:R-:W-:Y:S01]  /*0310*/  NOP ;  /* 0x0000000000007918 */ /* 0x008fe20000000000 */
.L_x_5:
[----:B------:R-:W-:Y:S05]  /*0320*/  BSYNC.RECONVERGENT B0 ;  /* 0x0000000000007941 */ /* 0x000fea0003800200 */
.L_x_4:
[----:B------:R-:W-:Y:S04]  /*0330*/  BSSY.RECONVERGENT B0, `(.L_x_6) ;  /* 0x000000a000007945 */ /* 0x000fe80003800200 */
        /* <DEDUP_REMOVED lines=9> */
.L_x_7:
[----:B------:R-:W-:Y:S05]  /*03d0*/  BSYNC.RECONVERGENT B0 ;  /* 0x0000000000007941 */ /* 0x000fea0003800200 */
.L_x_6:
[----:B------:R-:W3:Y:S01]  /*03e0*/  LDCU.64 UR4, c[0x0][0x888] ;  /* 0x00011100ff0477ac */ /* 0x000ee20008000a00 */
[----:B------:R-:W-:Y:S02]  /*03f0*/  UISETP.EQ.U32.AND UP1, UPT, UR8, URZ, UPT ;  /* 0x000000ff0800728c */ /* 0x000fe4000bf22070 */
[----:B------:R-:W-:Y:S02]  /*0400*/  UPLOP3.LUT UP3, UPT, UPT, UPT, UPT, 0x80, 0x8 ;  /* 0x000000000008789c */ /* 0x000fe40003f6f070 */
[----:B---3--:R-:W-:-:S04]  /*0410*/  UISETP.NE.U32.AND UP0, UPT, UR4, URZ, UPT ;  /* 0x000000ff0400728c */ /* 0x008fc8000bf05070 */
[----:B------:R-:W-:-:S04]  /*0420*/  UISETP.NE.AND.EX UP0, UPT, UR5, URZ, UPT, UP0 ;  /* 0x000000ff0500728c */ /* 0x000fc8000bf05300 */
[----:B------:R-:W-:-:S04]  /*0430*/  UISETP.EQ.OR.EX UP2, UPT, UR9, URZ, !UP0, UP1 ;  /* 0x000000ff0900728c */ /* 0x000fc8000c742710 */
[----:B------:R-:W-:-:S06]  /*0440*/  UP2UR UR4, UPR, URZ, 0x4 ;  /* 0x00000004ff047883 */ /* 0x000fcc0008000000 */
[----:B------:R-:W-:Y:S01]  /*0450*/  MOV R88, UR4 ;  /* 0x0000000400587c02 */ /* 0x000fe20008000f00 */
[----:B------:R-:W-:Y:S06]  /*0460*/  BRA.U !UP2, `(.L_x_8) ;  /* 0x000000010a207547 */ /* 0x000fec000b800000 */
[----:B------:R-:W-:Y:S01]  /*0470*/  UISETP.NE.U32.AND UP1, UPT, UR8, URZ, UPT ;  /* 0x000000ff0800728c */ /* 0x000fe2000bf25070 */
[----:B-----5:R-:W-:Y:S01]  /*0480*/  FSETP.NEU.AND P0, PT, R41, RZ, PT ;  /* 0x000000ff2900720b */ /* 0x020fe20003f0d000 */
[----:B------:R-:W-:Y:S02]  /*0490*/  USEL UR4, URZ, 0xffffffff, UP0 ;  /* 0xffffffffff047887 */ /* 0x000fe40008000000 */
[----:B------:R-:W-:-:S10]  /*04a0*/  UISETP.NE.AND.EX UP1, UPT, UR9, URZ, UPT, UP1 ;  /* 0x000000ff0900728c */ /* 0x000fd4000bf25310 */
[----:B------:R-:W-:Y:S01]  /*04b0*/  VOTEU.ANY UP0, P0 ;  /* 0x0000000000ff7886 */ /* 0x000fe20000000100 */
[----:B------:R-:W-:-:S04]  /*04c0*/  @!UP1 USEL UR4, URZ, 0xffffffff, UP0 ;  /* 0xffffffffff049887 */ /* 0x000fc80008000000 */
[----:B------:R-:W-:-:S04]  /*04d0*/  ULOP3.LUT UR4, UR4, 0x1, URZ, 0xc0, !UPT ;  /* 0x0000000104047892 */ /* 0x000fc8000f8ec0ff */
[----:B------:R-:W-:-:S11]  /*04e0*/  UISETP.NE.U32.AND UP3, UPT, UR4, 0x1, UPT ;  /* 0x000000010400788c */ /* 0x000fd6000bf65070 */
.L_x_8:
[----:B-1----:R-:W1:Y:S01]  /*04f0*/  SHFL.IDX PT, R2, R86, RZ, 0x1f ;  /* 0x00001fff56027589 */ /* 0x002e6200000e0000 */
[----:B------:R-:W-:-:S04]  /*0500*/  UISETP.NE.AND UP0, UPT, UR17, 0x2, UPT ;  /* 0x000000021100788c */ /* 0x000fc8000bf05270 */
[----:B------:R-:W-:Y:S01]  /*0510*/  USEL UR48, URZ, 0x1, UP0 ;  /* 0x00000001ff307887 */ /* 0x000fe20008000000 */
[----:B-1----:R-:W-:-:S13]  /*0520*/  ISETP.NE.AND P0, PT, R2, RZ, PT ;  /* 0x000000ff0200720c */ /* 0x002fda0003f05270 */
[----:B------:R-:W-:Y:S05]  /*0530*/  @P0 BRA `(.L_x_9) ;  /* 0x0000000000e40947 */ /* 0x000fea0003800000 */
[----:B------:R-:W-:Y:S01]  /*0540*/  ELECT P0, URZ, PT ;  /* 0x0000000000ff782f */ /* 0x000fe20003800000 */
[----:B------:R-:W-:-:S12]  /*0550*/  BSSY.RECONVERGENT B0, `(.L_x_9) ;  /* 0x0000037000007945 */ /* 0x000fd80003800200 */
[----:B------:R-:W-:Y:S05]  /*0560*/  @!P0 BRA `(.L_x_10) ;  /* 0x0000000000d48947 */ /* 0x000fea0003800000 */
[----:B------:R-:W1:Y:S01]  /*0570*/  S2UR UR4, SR_CgaCtaId ;  /* 0x00000000000479c3 */ /* 0x000e620000008800 */
[----:B------:R-:W-:Y:S01]  /*0580*/  UMOV UR5, 0x400 ;  /* 0x0000040000057882 */ /* 0x000fe20000000000 */
[----:B------:R-:W-:Y:S01]  /*0590*/  UMOV UR8, 0x1 ;  /* 0x0000000100087882 */ /* 0x000fe20000000000 */
[----:B------:R-:W-:Y:S01]  /*05a0*/  UMOV UR6, 0x2 ;  /* 0x0000000200067882 */ /* 0x000fe20000000000 */
[----:B------:R-:W-:-:S04]  /*05b0*/  UIADD3 UR8, UPT, UPT, -UR8, 0x100000, URZ ;  /* 0x0010000008087890 */ /* 0x000fc8000fffe1ff */
[----:B------:R-:W-:Y:S02]  /*05c0*/  USHF.L.U32 UR9, UR8, 0xb, URZ ;  /* 0x0000000b08097899 */ /* 0x000fe400080006ff */
[----:B------:R-:W-:Y:S02]  /*05d0*/  USHF.L.U32 UR8, UR8, 0x1, URZ ;  /* 0x0000000108087899 */ /* 0x000fe400080006ff */
[----:B------:R-:W-:-:S04]  /*05e0*/  UIADD3 UR6, UPT, UPT, -UR6, 0x100000, URZ ;  /* 0x0010000006067890 */ /* 0x000fc8000fffe1ff */
[----:B------:R-:W-:Y:S02]  /*05f0*/  USHF.L.U32 UR7, UR6, 0xb, URZ ;  /* 0x0000000b06077899 */ /* 0x000fe400080006ff */
[----:B------:R-:W-:Y:S02]  /*0600*/  USHF.L.U32 UR6, UR6, 0x1, URZ ;  /* 0x0000000106067899 */ /* 0x000fe400080006ff */
[----:B-1----:R-:W-:Y:S01]  /*0610*/  ULEA UR4, UR4, UR5, 0x18 ;  /* 0x0000000504047291 */ /* 0x002fe2000f8ec0ff */
[----:B------:R-:W1:Y:S11]  /*0620*/  FENCE.VIEW.ASYNC.S ;  /* 0x00000000000073c6 */ /* 0x000e760000000000 */
[----:B-1----:R1:W3:Y:S01]  /*0630*/  SYNCS.EXCH.64 URZ, [UR4], UR8 ;  /* 0x0000000804ff75b2 */ /* 0x0022e20008000100 */
[----:B------:R1:W4:Y:S01]  /*0640*/  SYNCS.EXCH.64 URZ, [UR4+0xa0], UR6 ;  /* 0x0000a00604ff75b2 */ /* 0x0003220008000100 */
[----:B------:R1:W1:Y:S01]  /*0650*/  SYNCS.EXCH.64 URZ, [UR4+0x8], UR8 ;  /* 0x0000080804ff75b2 */ /* 0x0002620008000100 */
        /* <DEDUP_REMOVED lines=37> */
[----:B---34-:R-:W-:Y:S01]  /*08b0*/  NOP ;  /* 0x0000000000007918 */ /* 0x018fe20000000000 */
.L_x_10:
[----:B-1----:R-:W-:Y:S05]  /*08c0*/  BSYNC.RECONVERGENT B0 ;  /* 0x0000000000007941 */ /* 0x002fea0003800200 */
.L_x_9:
[----:B------:R-:W1:Y:S01]  /*08d0*/  SHFL.IDX PT, R2, R86, RZ, 0x1f ;  /* 0x00001fff56027589 */ /* 0x000e6200000e0000 */
[----:B------:R-:W-:Y:S01]  /*08e0*/  NOP ;  /* 0x0000000000007918 */ /* 0x000fe20000000000 */
[----:B-1----:R-:W-:-:S13]  /*08f0*/  ISETP.NE.AND P0, PT, R2, 0x1, PT ;  /* 0x000000010200780c */ /* 0x002fda0003f05270 */
[----:B------:R-:W-:Y:S05]  /*0900*/  @P0 BRA `(.L_x_11) ;  /* 0x0000000000580947 */ /* 0x000fea0003800000 */
        /* <DEDUP_REMOVED lines=9> */
[----:B------:R-:W-:Y:S01]  /*09a0*/  USHF.L.U32 UR6, UR6, 0x1, URZ ;  /* 0x0000000106067899 */ /* 0x000fe200080006ff */
[----:B------:R-:W-:Y:S01]  /*09b0*/  ELECT P0, URZ, PT ;  /* 0x0000000000ff782f */ /* 0x000fe20003800000 */
[----:B-1----:R-:W-:Y:S01]  /*09c0*/  ULEA UR4, UR4, UR5, 0x18 ;  /* 0x0000000504047291 */ /* 0x002fe2000f8ec0ff */
[----:B------:R-:W1:Y:S11]  /*09d0*/  FENCE.VIEW.ASYNC.S ;  /* 0x00000000000073c6 */ /* 0x000e760000000000 */
[----:B-1----:R1:W3:Y:S01]  /*09e0*/  SYNCS.EXCH.64 URZ, [UR4+0x140], UR8 ;  /* 0x0001400804ff75b2 */ /* 0x0022e20008000100 */
[----:B------:R1:W4:Y:S01]  /*09f0*/  SYNCS.EXCH.64 URZ, [UR4+0x160], UR6 ;  /* 0x0001600604ff75b2 */ /* 0x0003220008000100 */
[----:B------:R1:W1:Y:S01]  /*0a00*/  SYNCS.EXCH.64 URZ, [UR4+0x148], UR8 ;  /* 0x0001480804ff75b2 */ /* 0x0002620008000100 */
[----:B------:R1:W1:Y:S01]  /*0a10*/  SYNCS.EXCH.64 URZ, [UR4+0x168], UR6 ;  /* 0x0001680604ff75b2 */ /* 0x0002620008000100 */
[----:B------:R1:W1:Y:S01]  /*0a20*/  SYNCS.EXCH.64 URZ, [UR4+0x150], UR8 ;  /* 0x0001500804ff75b2 */ /* 0x0002620008000100 */
[----:B------:R1:W1:Y:S01]  /*0a30*/  SYNCS.EXCH.64 URZ, [UR4+0x170], UR6 ;  /* 0x0001700604ff75b2 */ /* 0x0002620008000100 */
[----:B------:R1:W1:Y:S01]  /*0a40*/  SYNCS.EXCH.64 URZ, [UR4+0x158], UR8 ;  /* 0x0001580804ff75b2 */ /* 0x0002620008000100 */
[----:B------:R1:W1:Y:S01]  /*0a50*/  SYNCS.EXCH.64 URZ, [UR4+0x178], UR6 ;  /* 0x0001780604ff75b2 */ /* 0x0002620008000100 */
[----:B------:R-:W-:Y:S01]  /*0a60*/  NOP ;  /* 0x0000000000007918 */ /* 0x000fe20000000000 */
.L_x_11:
[----:B------:R-:W2:Y:S01]  /*0a70*/  SHFL.IDX PT, R2, R86, RZ, 0x1f ;  /* 0x00001fff56027589 */ /* 0x000ea200000e0000 */
[----:B------:R-:W-:Y:S01]  /*0a80*/  NOP ;  /* 0x0000000000007918 */ /* 0x000fe20000000000 */
[----:B--2---:R-:W-:-:S13]  /*0a90*/  ISETP.NE.AND P0, PT, R2, 0x3, PT ;  /* 0x000000030200780c */ /* 0x004fda0003f05270 */
[----:B------:R-:W-:Y:S05]  /*0aa0*/  @P0 BRA `(.L_x_12) ;  /* 0x0000000000300947 */ /* 0x000fea0003800000 */
[----:B-1----:R-:W1:Y:S01]  /*0ab0*/  S2UR UR6, SR_CgaCtaId ;  /* 0x00000000000679c3 */ /* 0x002e620000008800 */
[----:B------:R-:W-:Y:S01]  /*0ac0*/  UMOV UR4, 0x400 ;  /* 0x0000040000047882 */ /* 0x000fe20000000000 */
[----:B------:R-:W-:Y:S01]  /*0ad0*/  UMOV UR5, 0x20 ;  /* 0x0000002000057882 */ /* 0x000fe20000000000 */
[----:B------:R-:W-:Y:S01]  /*0ae0*/  ELECT P0, URZ, PT ;  /* 0x0000000000ff782f */ /* 0x000fe20003800000 */
[----:B-1----:R-:W-:Y:S02]  /*0af0*/  ULEA UR6, UR6, UR4, 0x18 ;  /* 0x0000000406067291 */ /* 0x002fe4000f8ec0ff */
[----:B------:R-:W-:-:S04]  /*0b00*/  UIADD3 UR4, UPT, UPT, -UR5, 0x100000, URZ ;  /* 0x0010000005047890 */ /* 0x000fc8000fffe1ff */
[----:B------:R-:W-:Y:S02]  /*0b10*/  USHF.L.U32 UR5, UR4, 0xb, URZ ;  /* 0x0000000b04057899 */ /* 0x000fe400080006ff */
[----:B------:R-:W-:Y:S01]  /*0b20*/  USHF.L.U32 UR4, UR4, 0x1, URZ ;  /* 0x0000000104047899 */ /* 0x000fe200080006ff */
[----:B------:R-:W1:Y:S11]  /*0b30*/  FENCE.VIEW.ASYNC.S ;  /* 0x00000000000073c6 */ /* 0x000e760000000000 */
[----:B-1----:R2:W1:Y:S01]  /*0b40*/  SYNCS.EXCH.64 URZ, [UR6+0x180], UR4 ;  /* 0x0001800406ff75b2 */ /* 0x0024620008000100 */
[----:B------:R2:W1:Y:S02]  /*0b50*/  SYNCS.EXCH.64 URZ, [UR6+0x188], UR4 ;  /* 0x0001880406ff75b2 */ /* 0x0004640008000100 */
[----:B--2---:R-:W-:Y:S01]  /*0b60*/  NOP ;  /* 0x0000000000007918 */ /* 0x004fe20000000000 */
.L_x_12:
[----:B------:R-:W2:Y:S01]  /*0b70*/  SHFL.IDX PT, R2, R86, RZ, 0x1f ;  /* 0x00001fff56027589 */ /* 0x000ea200000e0000 */
[----:B------:R-:W-:Y:S01]  /*0b80*/  NOP ;  /* 0x0000000000007918 */ /* 0x000fe20000000000 */
[----:B--2---:R-:W-:-:S13]  /*0b90*/  ISETP.NE.AND P0, PT, R2, 0x4, PT ;  /* 0x000000040200780c */ /* 0x004fda0003f05270 */
[----:B------:R-:W-:Y:S05]  /*0ba0*/  @P0 BRA `(.L_x_13) ;  /* 0x00000000004c0947 */ /* 0x000fea0003800000 */
[----:B-1----:R-:W1:Y:S01]  /*0bb0*/  S2UR UR6, SR_CgaCtaId ;  /* 0x00000000000679c3 */ /* 0x002e620000008800 */
[----:B------:R-:W-:Y:S01]  /*0bc0*/  UMOV UR4, 0x1e0 ;  /* 0x000001e000047882 */ /* 0x000fe20000000000 */
[----:B------:R-:W-:Y:S01]  /*0bd0*/  UMOV UR5, 0x400 ;  /* 0x0000040000057882 */ /* 0x000fe20000000000 */
[----:B------:R-:W-:Y:S01]  /*0be0*/  USEL UR4, UR4, 0x1a0, UP3 ;  /* 0x000001a004047887 */ /* 0x000fe20009800000 */
[----:B------:R-:W-:Y:S01]  /*0bf0*/  UMOV UR8, 0x1 ;  /* 0x0000000100087882 */ /* 0x000fe20000000000 */
[----:B------:R-:W-:Y:S01]  /*0c00*/  ELECT P0, URZ, PT ;  /* 0x0000000000ff782f */ /* 0x000fe20003800000 */
[----:B------:R-:W-:-:S04]  /*0c10*/  UIADD3 UR8, UPT, UPT, -UR8, 0x100000, URZ ;  /* 0x0010000008087890 */ /* 0x000fc8000fffe1ff */
[----:B------:R-:W-:Y:S02]  /*0c20*/  USHF.L.U32 UR9, UR8, 0xb, URZ ;  /* 0x0000000b08097899 */ /* 0x000fe400080006ff */
[----:B------:R-:W-:Y:S02]  /*0c30*/  USHF.L.U32 UR8, UR8, 0x1, URZ ;  /* 0x0000000108087899 */ /* 0x000fe400080006ff */
[----:B-1----:R-:W-:Y:S02]  /*0c40*/  ULEA UR6, UR6, UR5, 0x18 ;  /* 0x0000000506067291 */ /* 0x002fe4000f8ec0ff */
[----:B------:R-:W-:-:S04]  /*0c50*/  UIADD3 UR4, UPT, UPT, -UR4, 0x100000, URZ ;  /* 0x0010000004047890 */ /* 0x000fc8000fffe1ff */
[----:B------:R-:W-:Y:S02]  /*0c60*/  USHF.L.U32 UR5, UR4, 0xb, URZ ;  /* 0x0000000b04057899 */ /* 0x000fe400080006ff */
[----:B------:R-:W-:Y:S01]  /*0c70*/  USHF.L.U32 UR4, UR4, 0x1, URZ ;  /* 0x0000000104047899 */ /* 0x000fe200080006ff */
[----:B------:R-:W1:Y:S03]  /*0c80*/  FENCE.VIEW.ASYNC.S ;  /* 0x00000000000073c6 */ /* 0x000e660000000000 */
[----:B-1----:R2:W1:Y:S08]  /*0c90*/  SYNCS.EXCH.64 URZ, [UR6+0x190], UR8 ;  /* 0x0001900806ff75b2 */ /* 0x0024700008000100 */
[----:B------:R2:W1:Y:S01]  /*0ca0*/  SYNCS.EXCH.64 URZ, [UR6+0x1a0], UR4 ;  /* 0x0001a00406ff75b2 */ /* 0x0004620008000100 */
[----:B------:R2:W1:Y:S01]  /*0cb0*/  SYNCS.EXCH.64 URZ, [UR6+0x198], UR8 ;  /* 0x0001980806ff75b2 */ /* 0x0004620008000100 */
[----:B------:R2:W1:Y:S02]  /*0cc0*/  SYNCS.EXCH.64 URZ, [UR6+0x1a8], UR4 ;  /* 0x0001a80406ff75b2 */ /* 0x0004640008000100 */
[----:B--2---:R-:W-:Y:S01]  /*0cd0*/  NOP ;  /* 0x0000000000007918 */ /* 0x004fe20000000000 */
.L_x_13:
[----:B------:R-:W2:Y:S01]  /*0ce0*/  SHFL.IDX PT, R2, R86, RZ, 0x1f ;  /* 0x00001fff56027589 */ /* 0x000ea200000e0000 */
[----:B------:R-:W-:Y:S01]  /*0cf0*/  NOP ;  /* 0x0000000000007918 */ /* 0x000fe20000000000 */
[----:B--2---:R-:W-:-:S13]  /*0d00*/  ISETP.NE.AND P0, PT, R2, 0x5, PT ;  /* 0x000000050200780c */ /* 0x004fda0003f05270 */
[----:B------:R-:W-:Y:S05]  /*0d10*/  @P0 BRA `(.L_x_14) ;  /* 0x0000000000580947 */ /* 0x000fea0003800000 */
[----:B-1----:R-:W1:Y:S01]  /*0d20*/  S2UR UR4, SR_CgaCtaId ;  /* 0x00000000000479c3 */ /* 0x002e620000008800 */
        /* <DEDUP_REMOVED lines=12> */
[----:B-1----:R2:W1:Y:S01]  /*0df0*/  SYNCS.EXCH.64 URZ, [UR4+0x1b0], UR8 ;  /* 0x0001b00804ff75b2 */ /* 0x0024620008000100 */
[----:B------:R2:W1:Y:S01]  /*0e00*/  SYNCS.EXCH.64 URZ, [UR4+0x1d0], UR6 ;  /* 0x0001d00604ff75b2 */ /* 0x0004620008000100 */
[----:B------:R2:W1:Y:S01]  /*0e10*/  SYNCS.EXCH.64 URZ, [UR4+0x1b8], UR8 ;  /* 0x0001b80804ff75b2 */ /* 0x0004620008000100 */
[----:B------:R2:W1:Y:S01]  /*0e20*/  SYNCS.EXCH.64 URZ, [UR4+0x1d8], UR6 ;  /* 0x0001d80604ff75b2 */ /* 0x0004620008000100 */
[----:B------:R2:W1:Y:S01]  /*0e30*/  SYNCS.EXCH.64 URZ, [UR4+0x1c0], UR8 ;  /* 0x0001c00804ff75b2 */ /* 0x0004620008000100 */
[----:B------:R2:W1:Y:S01]  /*0e40*/  SYNCS.EXCH.64 URZ, [UR4+0x1e0], UR6 ;  /* 0x0001e00604ff75b2 */ /* 0x0004620008000100 */
[----:B------:R2:W1:Y:S01]  /*0e50*/  SYNCS.EXCH.64 URZ, [UR4+0x1c8], UR8 ;  /* 0x0001c80804ff75b2 */ /* 0x0004620008000100 */
[----:B------:R2:W1:Y:S02]  /*0e60*/  SYNCS.EXCH.64 URZ, [UR4+0x1e8], UR6 ;  /* 0x0001e80604ff75b2 */ /* 0x0004640008000100 */
[----:B--2---:R-:W-:Y:S01]  /*0e70*/  NOP ;  /* 0x0000000000007918 */ /* 0x004fe20000000000 */
.L_x_14:
[----:B------:R-:W2:Y:S01]  /*0e80*/  SHFL.IDX PT, R2, R86, RZ, 0x1f ;  /* 0x00001fff56027589 */ /* 0x000ea200000e0000 */
[----:B------:R-:W-:Y:S01]  /*0e90*/  NOP ;  /* 0x0000000000007918 */ /* 0x000fe20000000000 */
[----:B--2---:R-:W-:-:S13]  /*0ea0*/  ISETP.NE.AND P0, PT, R2, 0x3, PT ;  /* 0x000000030200780c */ /* 0x004fda0003f05270 */
[----:B------:R-:W-:Y:S05]  /*0eb0*/  @P0 BRA `(.L_x_15) ;  /* 0x0000000000380947 */ /* 0x000fea0003800000 */
[----:B------:R-:W2:Y:S01]  /*0ec0*/  S2UR UR5, SR_CgaCtaId ;  /* 0x00000000000579c3 */ /* 0x000ea20000008800 */
[----:B-1----:R-:W-:Y:S01]  /*0ed0*/  UMOV UR4, 0x400 ;  /* 0x0000040000047882 */ /* 0x002fe20000000000 */
[----:B------:R-:W-:Y:S01]  /*0ee0*/  UMOV UR6, 0x20 ;  /* 0x0000002000067882 */ /* 0x000fe20000000000 */
[----:B------:R-:W-:Y:S01]  /*0ef0*/  ELECT P0, URZ, PT ;  /* 0x0000000000ff782f */ /* 0x000fe20003800000 */
[----:B------:R-:W-:-:S04]  /*0f00*/  UIADD3 UR6, UPT, UPT, -UR6, 0x100000, URZ ;  /* 0x0010000006067890 */ /* 0x000fc8000fffe1ff */
[----:B------:R-:W-:Y:S02]  /*0f10*/  USHF.L.U32 UR7, UR6, 0xb, URZ ;  /* 0x0000000b06077899 */ /* 0x000fe400080006ff */
[----:B------:R-:W-:Y:S02]  /*0f20*/  USHF.L.U32 UR6, UR6, 0x1, URZ ;  /* 0x0000000106067899 */ /* 0x000fe400080006ff */
[----:B--2---:R-:W-:Y:S01]  /*0f30*/  ULEA UR4, UR5, UR4, 0x18 ;  /* 0x0000000405047291 */ /* 0x004fe2000f8ec0ff */
[----:B------:R-:W1:Y:S11]  /*0f40*/  FENCE.VIEW.ASYNC.S ;  /* 0x00000000000073c6 */ /* 0x000e760000000000 */
[----:B-1----:R2:W1:Y:S01]  /*0f50*/  SYNCS.EXCH.64 URZ, [UR4+0x1f0], UR6 ;  /* 0x0001f00604ff75b2 */ /* 0x0024620008000100 */
[----:B------:R2:W1:Y:S01]  /*0f60*/  SYNCS.EXCH.64 URZ, [UR4+0x200], UR6 ;  /* 0x0002000604ff75b2 */ /* 0x0004620008000100 */
[----:B------:R2:W1:Y:S01]  /*0f70*/  SYNCS.EXCH.64 URZ, [UR4+0x1f8], UR6 ;  /* 0x0001f80604ff75b2 */ /* 0x0004620008000100 */
[----:B------:R2:W1:Y:S02]  /*0f80*/  SYNCS.EXCH.64 URZ, [UR4+0x208], UR6 ;  /* 0x0002080604ff75b2 */ /* 0x0004640008000100 */
[----:B--2---:R-:W-:Y:S01]  /*0f90*/  NOP ;  /* 0x0000000000007918 */ /* 0x004fe20000000000 */
.L_x_15:
[----:B-1----:R-:W1:Y:S01]  /*0fa0*/  LDCU UR4, c[0x0][0x36c] ;  /* 0x00006d80ff0477ac */ /* 0x002e620008000800 */
[----:B------:R-:W-:Y:S01]  /*0fb0*/  ISETP.NE.OR P3, PT, R0, 0x2, !P3 ;  /* 0x000000020000780c */ /* 0x000fe20005f65670 */
[----:B------:R-:W-:Y:S01]  /*0fc0*/  NOP ;  /* 0x0000000000007918 */ /* 0x000fe20000000000 */
[----:B------:R-:W-:Y:S01]  /*0fd0*/  LOP3.LUT R0, R95, 0x1f, RZ, 0xc0, !PT ;  /* 0x0000001f5f007812 */ /* 0x000fe200078ec0ff */
[----:B------:R-:W-:Y:S02]  /*0fe0*/  UISETP.NE.AND UP4, UPT, UR17, URZ, UPT ;  /* 0x000000ff1100728c */ /* 0x000fe4000bf85270 */
[----:B-1----:R-:W-:-:S09]  /*0ff0*/  UISETP.EQ.U32.AND UP5, UPT, UR4, 0x1, UPT ;  /* 0x000000010400788c */ /* 0x002fd2000bfa2070 */
[----:B------:R-:W-:Y:S05]  /*1000*/  BRA.U !UP5, `(.L_x_16) ;  /* 0x000000010d087547 */ /* 0x000fea000b800000 */
[----:B---34-:R-:W-:Y:S01]  /*1010*/  UCGABAR_ARV ;  /* 0x00000000000079c7 */ /* 0x018fe20008000000 */
[----:B------:R-:W-:Y:S05]  /*1020*/  BRA `(.L_x_17) ;  /* 0x0000000000047947 */ /* 0x000fea0003800000 */
.L_x_16:
[----:B---34-:R-:W-:Y:S01]  /*1030*/  NOP ;  /* 0x0000000000007918 */ /* 0x018fe20000000000 */
.L_x_17:
[----:B------:R-:W1:Y:S01]  /*1040*/  S2UR UR7, SR_CTAID.X ;  /* 0x00000000000779c3 */ /* 0x000e620000002500 */
[----:B------:R-:W-:-:S05]  /*1050*/  CS2R.32 R87, SR_CgaSize ;  /* 0x0000000000577805 */ /* 0x000fca0000008a00 */
[----:B------:R-:W-:-:S05]  /*1060*/  IMAD R87, R87, -0xa0, RZ ;  /* 0xffffff6057577824 */ /* 0x000fca00078e02ff */
[----:B------:R-:W-:-:S14]  /*1070*/  R2UR UR5, R87 ;  /* 0x00000000570572ca */ /* 0x000fdc00000e0000 */
[----:B------:R-:W2:Y:S01]  /*1080*/  LDCU UR5, c[0x0][UR5+0x2b0] ;  /* 0x00005600050577ac */ /* 0x000ea20008000800 */
[----:B------:R-:W-:-:S05]  /*1090*/  CS2R.32 R87, SR_CgaSize ;  /* 0x0000000000577805 */ /* 0x000fca0000008a00 */
[----:B------:R-:W-:-:S05]  /*10a0*/  IMAD R87, R87, -0xa0, RZ ;  /* 0xffffff6057577824 */ /* 0x000fca00078e02ff */
[----:B------:R-:W-:-:S14]  /*10b0*/  R2UR UR4, R87 ;  /* 0x00000000570472ca */ /* 0x000fdc00000e0000 */
[----:B------:R-:W3:Y:S01]  /*10c0*/  LDCU UR4, c[0x0][UR4+0x2b4] ;  /* 0x00005680040477ac */ /* 0x000ee20008000800 */
[----:B------:R-:W4:Y:S01]  /*10d0*/  S2UR UR8, SR_CTAID.Y ;  /* 0x00000000000879c3 */ /* 0x000f220000002600 */
[----:B------:R-:W-:-:S05]  /*10e0*/  CS2R.32 R87, SR_CgaSize ;  /* 0x0000000000577805 */ /* 0x000fca0000008a00 */
[----:B------:R-:W-:-:S05]  /*10f0*/  IMAD R87, R87, -0xa0, RZ ;  /* 0xffffff6057577824 */ /* 0x000fca00078e02ff */
[----:B------:R-:W-:-:S14]  /*1100*/  R2UR UR9, R87 ;  /* 0x00000000570972ca */ /* 0x000fdc00000e0000 */
[----:B------:R-:W3:Y:S01]  /*1110*/  LDCU UR9, c[0x0][UR9+0x2a0] ;  /* 0x00005400090977ac */ /* 0x000ee20008000800 */
[----:B------:R-:W4:Y:S01]  /*1120*/  LDCU UR21, c[0x0][0xb24] ;  /* 0x00016480ff1577ac */ /* 0x000f220008000800 */
[----:B------:R-:W3:Y:S01]  /*1130*/  S2UR UR10, SR_CgaCtaId ;  /* 0x00000000000a79c3 */ /* 0x000ee20000008800 */
[----:B------:R-:W-:-:S05]  /*1140*/  CS2R.32 R87, SR_CgaSize ;  /* 0x0000000000577805 */ /* 0x000fca0000008a00 */
[----:B------:R-:W-:-:S05]  /*1150*/  IMAD R87, R87, -0xa0, RZ ;  /* 0xffffff6057577824 */ /* 0x000fca00078e02ff */
[----:B------:R-:W-:-:S14]  /*1160*/  R2UR UR59, R87 ;  /* 0x00000000573b72ca */ /* 0x000fdc00000e0000 */
[----:B------:R-:W3:Y:S01]  /*1170*/  LDCU UR59, c[0x0][UR59+0x2a4] ;  /* 0x000054803b3b77ac */ /* 0x000ee20008000800 */
[----:B------:R-:W3:Y:S01]  /*1180*/  LDCU UR42, c[0x0][0xb24] ;  /* 0x00016480ff2a77ac */ /* 0x000ee20008000800 */
[----:B-1----:R-:W-:Y:S01]  /*1190*/  I2FP.F32.U32 R3, UR7 ;  /* 0x0000000700037c45 */ /* 0x002fe20008201000 */
[----:B------:R-:W1:Y:S01]  /*11a0*/  S2UR UR36, SR_CTAID.Z ;  /* 0x00000000002479c3 */ /* 0x000e620000002700 */
[----:B------:R-:W1:Y:S03]  /*11b0*/  LDCU UR27, c[0x0][0xb30] ;  /* 0x00016600ff1b77ac */ /* 0x000e660008000800 */
[----:B--2---:R-:W-:Y:S01]  /*11c0*/  FMUL R3, R3, UR5 ;  /* 0x0000000503037c20 */ /* 0x004fe20008400000 */
[----:B------:R-:W-:Y:S01]  /*11d0*/  UMOV UR16, UR7 ;  /* 0x0000000700107c82 */ /* 0x000fe20008000000 */
[----:B----4-:R-:W-:Y:S01]  /*11e0*/  UISETP.GE.AND UP2, UPT, UR21, 0x1, UPT ;  /* 0x000000011500788c */ /* 0x010fe2000bf46270 */
[----:B------:R-:W-:Y:S01]  /*11f0*/  I2FP.F32.U32 R2, UR8 ;  /* 0x0000000800027c45 */ /* 0x000fe20008201000 */
[----:B------:R-:W-:-:S02]  /*1200*/  UMOV UR20, UR8 ;  /* 0x0000000800147c82 */ /* 0x000fc40008000000 */
[----:B------:R-:W2:Y:S02]  /*1210*/  F2I.U32.TRUNC.NTZ R3, R3 ;  /* 0x0000000300037305 */ /* 0x000ea4000020f000 */
[----:B---3--:R-:W-:Y:S01]  /*1220*/  FMUL R2, R2, UR4 ;  /* 0x0000000402027c20 */ /* 0x008fe20008400000 */
[----:B------:R-:W-:-:S05]  /*1230*/  USHF.L.U32 UR28, UR10, 0xa, URZ ;  /* 0x0000000a0a1c7899 */ /* 0x000fca00080006ff */
[----:B------:R-:W3:Y:S01]  /*1240*/  F2I.U32.TRUNC.NTZ R2, R2 ;  /* 0x0000000200027305 */ /* 0x000ee2000020f000 */
[----:B--2---:R-:W-:Y:S02]  /*1250*/  R2UR UR4, R3 ;  /* 0x00000000030472ca */ /* 0x004fe400000e0000 */
[----:B---3--:R-:W-:Y:S02]  /*1260*/  R2UR UR6, R2 ;  /* 0x00000000020672ca */ /* 0x008fe400000e0000 */
[----:B------:R-:W-:-:S09]  /*1270*/  PRMT R2, RZ, 0x7610, R2 ;  /* 0x00007610ff027816 */ /* 0x000fd20000000002 */
[----:B------:R-:W-:-:S04]  /*1280*/  UIADD3 UR5, UPT, UPT, -UR4, URZ, URZ ;  /* 0x000000ff04057290 */ /* 0x000fc8000fffe1ff */
[----:B------:R-:W-:Y:S02]  /*1290*/  UIMAD UR5, UR9, UR5, UR7 ;  /* 0x00000005090572a4 */ /* 0x000fe4000f8e0207 */
[----:B------:R-:W-:-:S04]  /*12a0*/  UIADD3 UR4, UPT, UPT, -UR6, URZ, URZ ;  /* 0x000000ff06047290 */ /* 0x000fc8000fffe1ff */
[----:B------:R-:W-:Y:S01]  /*12b0*/  IMAD.U32 R87, RZ, RZ, UR5 ;  /* 0x00000005ff577e24 */ /* 0x000fe2000f8e00ff */
[----:B------:R-:W-:Y:S01]  /*12c0*/  UIMAD UR59, UR59, UR4, UR8 ;  /* 0x000000043b3b72a4 */ /* 0x000fe2000f8e0208 */
[----:B-1----:R-:W-:Y:S11]  /*12d0*/  BRA.U UP4, `(.L_x_18) ;  /* 0x0000000104287547 */ /* 0x002ff6000b800000 */
[----:B------:R-:W-:Y:S01]  /*12e0*/  R2UR UR4, R87 ;  /* 0x00000000570472ca */ /* 0x000fe200000e0000 */
[----:B------:R-:W-:Y:S02]  /*12f0*/  UISETP.NE.AND UP0, UPT, UR59, URZ, UPT ;  /* 0x000000ff3b00728c */ /* 0x000fe4000bf05270 */
[----:B------:R-:W-:-:S10]  /*1300*/  UISETP.NE.AND UP1, UPT, UR59, 0x1, UPT ;  /* 0x000000013b00788c */ /* 0x000fd4000bf25270 */
[----:B------:R-:W-:-:S04]  /*1310*/  UISETP.EQ.OR UP0, UPT, UR4, URZ, !UP0 ;  /* 0x000000ff0400728c */ /* 0x000fc8000c702670 */
[----:B------:R-:W-:Y:S02]  /*1320*/  USEL UR5, URZ, 0x1, !UP0 ;  /* 0x00000001ff057887 */ /* 0x000fe4000c000000 */
[----:B------:R-:W-:Y:S02]  /*1330*/  UISETP.NE.AND UP0, UPT, UR4, URZ, UPT ;  /* 0x000000ff0400728c */ /* 0x000fe4000bf05270 */
[----:B------:R-:W-:-:S04]  /*1340*/  USEL UR4, URZ, 0x2, UP1 ;  /* 0x00000002ff047887 */ /* 0x000fc80008800000 */
[----:B------:R-:W-:-:S04]  /*1350*/  USEL UR4, UR4, 0x2, UP0 ;  /* 0x0000000204047887 */ /* 0x000fc80008000000 */
[----:B------:R-:W-:-:S06]  /*1360*/  UIADD3 UR4, UPT, UPT, UR5, UR4, URZ ;  /* 0x0000000405047290 */ /* 0x000fcc000fffe0ff */
[----:B------:R-:W-:Y:S02]  /*1370*/  MOV R2, UR4 ;  /* 0x0000000400027c02 */ /* 0x000fe40008000f00 */
.L_x_18:
[----:B------:R-:W-:Y:S05]  /*1380*/  BRA.U !UP2, `(.L_x_19) ;  /* 0x000000010ad47547 */ /* 0x000fea000b800000 */
[----:B------:R-:W1:Y:S01]  /*1390*/  LDCU.128 UR12, c[0x0][0xb10] ;  /* 0x00016200ff0c77ac */ /* 0x000e620008000c00 */
[----:B------:R-:W2:Y:S01]  /*13a0*/  LDCU UR6, c[0x0][0x370] ;  /* 0x00006e00ff0677ac */ /* 0x000ea20008000800 */
[----:B------:R-:W3:Y:S01]  /*13b0*/  LDCU UR5, c[0x0][0x374] ;  /* 0x00006e80ff0577ac */ /* 0x000ee20008000800 */
[----:B------:R-:W4:Y:S01]  /*13c0*/  LDCU UR26, c[0x0][0xb0c] ;  /* 0x00016180ff1a77ac */ /* 0x000f220008000800 */
[----:B------:R-:W4:Y:S01]  /*13d0*/  LDCU UR4, c[0x0][0xb20] ;  /* 0x00016400ff0477ac */ /* 0x000f220008000800 */
[----:B------:R-:W4:Y:S01]  /*13e0*/  LDCU.64 UR8, c[0x0][0xb28] ;  /* 0x00016500ff0877ac */ /* 0x000f220008000a00 */
[----:B-1----:R-:W-:Y:S02]  /*13f0*/  UISETP.NE.AND UP0, UPT, UR14, 0x1, UPT ;  /* 0x000000010e00788c */ /* 0x002fe4000bf05270 */
[----:B---3--:R-:W-:Y:S02]  /*1400*/  UIMAD.WIDE.U32 UR10, UR5, UR15, URZ ;  /* 0x0000000f050a72a5 */ /* 0x008fe4000f8e00ff */
[----:B--2---:R-:W-:-:S02]  /*1410*/  UIMAD.WIDE.U32 UR22, UR6, UR12, URZ ;  /* 0x0000000c061672a5 */ /* 0x004fc4000f8e00ff */
[----:B----4-:R-:W-:Y:S02]  /*1420*/  UISETP.NE.AND UP1, UPT, UR26, 0x1, UPT ;  /* 0x000000011a00788c */ /* 0x010fe4000bf25270 */
[----:B------:R-:W-:Y:S01]  /*1430*/  UISETP.NE.AND UP2, UPT, UR21, 0x1, UPT ;  /* 0x000000011500788c */ /* 0x000fe2000bf45270 */
[----:B------:R-:W-:Y:S02]  /*1440*/  UMOV UR10, UR11 ;  /* 0x0000000b000a7c82 */ /* 0x000fe40008000000 */
[----:B------:R-:W-:Y:S01]  /*1450*/  UMOV UR22, UR23 ;  /* 0x0000001700167c82 */ /* 0x000fe20008000000 */
[----:B------:R-:W-:Y:S02]  /*1460*/  @UP0 USHF.R.U32.HI UR5, URZ, UR4, UR10 ;  /* 0x00000004ff050299 */ /* 0x000fe4000801160a */
[----:B------:R-:W-:Y:S02]  /*1470*/  UIMAD.WIDE.U32 UR24, UR20, UR15, URZ ;  /* 0x0000000f141872a5 */ /* 0x000fe4000f8e00ff */
[----:B------:R-:W-:-:S02]  /*1480*/  UIMAD.WIDE.U32 UR10, UR5, UR8, URZ ;  /* 0x00000008050a72a5 */ /* 0x000fc4000f8e00ff */
[----:B------:R-:W-:Y:S02]  /*1490*/  @UP1 USHF.R.U32.HI UR6, URZ, UR13, UR22 ;  /* 0x0000000dff061299 */ /* 0x000fe40008011616 */
[----:B------:R-:W-:Y:S02]  /*14a0*/  UIMAD.WIDE.U32 UR18, UR16, UR12, URZ ;  /* 0x0000000c101272a5 */ /* 0x000fe4000f8e00ff */
[----:B------:R-:W-:Y:S01]  /*14b0*/  UIMAD.WIDE.U32 UR22, UR6, UR8, URZ ;  /* 0x00000008061672a5 */ /* 0x000fe2000f8e00ff */
[----:B------:R-:W-:Y:S01]  /*14c0*/  UMOV UR24, UR25 ;  /* 0x0000001900187c82 */ /* 0x000fe20008000000 */
[----:B------:R-:W-:Y:S01]  /*14d0*/  UMOV UR10, UR11 ;  /* 0x0000000b000a7c82 */ /* 0x000fe20008000000 */
[----:B------:R-:W-:Y:S02]  /*14e0*/  USHF.R.U32.HI UR24, URZ, UR4, UR24 ;  /* 0x00000004ff187299 */ /* 0x000fe40008011618 */
[----:B------:R-:W-:Y:S02]  /*14f0*/  @UP2 USHF.R.U32.HI UR5, URZ, UR9, UR10 ;  /* 0x00000009ff052299 */ /* 0x000fe4000801160a */
[----:B------:R-:W-:Y:S01]  /*1500*/  UMOV UR7, UR23 ;  /* 0x0000001700077c82 */ /* 0x000fe20008000000 */
[----:B------:R-:W-:Y:S01]  /*1510*/  UMOV UR18, UR19 ;  /* 0x0000001300127c82 */ /* 0x000fe20008000000 */
[----:B------:R-:W-:-:S02]  /*1520*/  @UP2 USHF.R.U32.HI UR6, URZ, UR9, UR7 ;  /* 0x00000009ff062299 */ /* 0x000fc40008011607 */
[----:B------:R-:W-:Y:S02]  /*1530*/  USHF.R.U32.HI UR18, URZ, UR13, UR18 ;  /* 0x0000000dff127299 */ /* 0x000fe40008011612 */
[----:B------:R-:W-:Y:S02]  /*1540*/  USEL UR4, UR20, UR24, !UP0 ;  /* 0x0000001814047287 */ /* 0x000fe4000c000000 */
[----:B------:R-:W-:Y:S02]  /*1550*/  UIMAD UR7, UR5, UR21, URZ ;  /* 0x00000015050772a4 */ /* 0x000fe4000f8e02ff */
[----:B------:R-:W-:Y:S02]  /*1560*/  USEL UR5, UR16, UR18, !UP1 ;  /* 0x0000001210057287 */ /* 0x000fe4000c800000 */
[----:B------:R-:W-:Y:S02]  /*1570*/  UIMAD UR12, UR6, UR21, URZ ;  /* 0x00000015060c72a4 */ /* 0x000fe4000f8e02ff */
[----:B------:R-:W-:-:S02]  /*1580*/  UISETP.GE.AND UP0, UPT, UR4, UR7, UPT ;  /* 0x000000070400728c */ /* 0x000fc4000bf06270 */
[----:B------:R-:W-:Y:S02]  /*1590*/  UIMAD.WIDE.U32 UR10, UR4, UR8, URZ ;  /* 0x00000008040a72a5 */ /* 0x000fe4000f8e00ff */
[----:B------:R-:W-:Y:S02]  /*15a0*/  UISETP.GE.OR UP0, UPT, UR5, UR12, UP0 ;  /* 0x0000000c0500728c */ /* 0x000fe40008706670 */
[----:B------:R-:W-:Y:S02]  /*15b0*/  UIMAD.WIDE.U32 UR12, UR5, UR8, URZ ;  /* 0x00000008050c72a5 */ /* 0x000fe4000f8e00ff */
[----:B------:R-:W-:Y:S01]  /*15c0*/  UIADD3 UR10, UPT, UPT, -UR4, URZ, URZ ;  /* 0x000000ff040a7290 */ /* 0x000fe2000fffe1ff */
[----:B------:R-:W-:Y:S01]  /*15d0*/  UMOV UR8, UR11 ;  /* 0x0000000b00087c82 */ /* 0x000fe20008000000 */
[----:B------:R-:W-:Y:S02]  /*15e0*/  UIADD3 UR11, UPT, UPT, -UR5, URZ, URZ ;  /* 0x000000ff050b7290 */ /* 0x000fe4000fffe1ff */
[----:B------:R-:W-:-:S03]  /*15f0*/  USHF.R.U32.HI UR8, URZ, UR9, UR8 ;  /* 0x00000009ff087299 */ /* 0x000fc60008011608 */
[----:B------:R-:W-:Y:S01]  /*1600*/  @!UP0 UMOV UR7, UR13 ;  /* 0x0000000d00078c82 */ /* 0x000fe20008000000 */
[----:B------:R-:W-:Y:S02]  /*1610*/  UIMAD UR20, UR14, UR10, UR20 ;  /* 0x0000000a0e1472a4 */ /* 0x000fe4000f8e0214 */
[----:B------:R-:W-:Y:S02]  /*1620*/  USEL UR8, UR4, UR8, !UP2 ;  /* 0x0000000804087287 */ /* 0x000fe4000d000000 */
[----:B------:R-:W-:Y:S02]  /*1630*/  @!UP0 USHF.R.U32.HI UR7, URZ, UR9, UR7 ;  /* 0x00000009ff078299 */ /* 0x000fe40008011607 */
[----:B------:R-:W-:Y:S02]  /*1640*/  UIADD3 UR9, UPT, UPT, -UR8, URZ, URZ ;  /* 0x000000ff08097290 */ /* 0x000fe4000fffe1ff */
[----:B------:R-:W-:Y:S02]  /*1650*/  @!UP0 USEL UR7, UR5, UR7, !UP2 ;  /* 0x0000000705078287 */ /* 0x000fe4000d000000 */
[----:B------:R-:W-:-:S02]  /*1660*/  UIMAD UR9, UR21, UR9, UR4 ;  /* 0x00000009150972a4 */ /* 0x000fc4000f8e0204 */
[----:B------:R-:W-:Y:S02]  /*1670*/  @!UP0 UIADD3 UR8, UPT, UPT, UR8, -UR7, URZ ;  /* 0x8000000708088290 */ /* 0x000fe4000fffe0ff */
[----:B------:R-:W-:Y:S02]  /*1680*/  @!UP0 UIMAD UR6, UR9, UR6, UR7 ;  /* 0x00000006090682a4 */ /* 0x000fe4000f8e0207 */
[----:B------:R-:W-:Y:S02]  /*1690*/  @!UP0 UIMAD UR4, UR8, UR21, UR5 ;  /* 0x00000015080482a4 */ /* 0x000fe4000f8e0205 */
[----:B------:R-:W-:Y:S02]  /*16a0*/  UIMAD UR16, UR26, UR11, UR16 ;  /* 0x0000000b1a1072a4 */ /* 0x000fe4000f8e0210 */
[----:B------:R-:W-:Y:S01]  /*16b0*/  UIMAD UR20, UR4, UR14, UR20 ;  /* 0x0000000e041472a4 */ /* 0x000fe2000f8e0214 */
[----:B------:R-:W-:Y:S02]  /*16c0*/  @!UP0 UMOV UR5, UR6 ;  /* 0x0000000600058c82 */ /* 0x000fe40008000000 */
[----:B------:R-:W-:-:S12]  /*16d0*/  UIMAD UR16, UR5, UR26, UR16 ;  /* 0x0000001a051072a4 */ /* 0x000fd8000f8e0210 */
.L_x_19:
[----:B------:R-:W-:Y:S02]  /*16e0*/  UISETP.NE.AND UP1, UPT, UR27, 0x1, UPT ;  /* 0x000000011b00788c */ /* 0x000fe4000bf25270 */
[----:B------:R-:W-:Y:S02]  /*16f0*/  UISETP.NE.AND UP0, UPT, UR17, 0x2, UPT ;  /* 0x000000021100788c */ /* 0x000fe4000bf05270 */
[----:B------:R-:W-:-:S05]  /*1700*/  ULOP3.LUT UR28, UR28, 0x400, URZ, 0xc0, !UPT ;  /* 0x000004001c1c7892 */ /* 0x000fca000f8ec0ff */
[----:B------:R-:W-:Y:S07]  /*1710*/  BRA.U UP1, `(.L_x_20) ;  /* 0x0000000101447547 */ /* 0x000fee000b800000 */
[----:B------:R-:W1:Y:S01]  /*1720*/  LDCU.128 UR8, c[0x0][0xb10] ;  /* 0x00016200ff0877ac */ /* 0x000e620008000c00 */
[----:B------:R-:W2:Y:S01]  /*1730*/  LDCU UR12, c[0x0][0xb0c] ;  /* 0x00016180ff0c77ac */ /* 0x000ea20008000800 */
[----:B------:R-:W3:Y:S01]  /*1740*/  LDCU UR13, c[0x0][0xb20] ;  /* 0x00016400ff0d77ac */ /* 0x000ee20008000800 */
[----:B-1----:R-:W-:Y:S02]  /*1750*/  UIMAD.WIDE.U32 UR6, UR16, UR8, URZ ;  /* 0x00000008100672a5 */ /* 0x002fe4000f8e00ff */
[----:B------:R-:W-:Y:S02]  /*1760*/  UIMAD.WIDE.U32 UR4, UR20, UR11, URZ ;  /* 0x0000000b140472a5 */ /* 0x000fe4000f8e00ff */
[----:B--2---:R-:W-:Y:S02]  /*1770*/  UISETP.NE.AND UP2, UPT, UR12, 0x1, UPT ;  /* 0x000000010c00788c */ /* 0x004fe4000bf45270 */
[----:B------:R-:W-:Y:S01]  /*1780*/  UISETP.NE.AND UP1, UPT, UR10, 0x1, UPT ;  /* 0x000000010a00788c */ /* 0x000fe2000bf25270 */
[----:B------:R-:W-:-:S02]  /*1790*/  UMOV UR6, UR7 ;  /* 0x0000000700067c82 */ /* 0x000fc40008000000 */
[----:B------:R-:W-:Y:S01]  /*17a0*/  UMOV UR4, UR5 ;  /* 0x0000000500047c82 */ /* 0x000fe20008000000 */
[----:B------:R-:W-:Y:S02]  /*17b0*/  USHF.R.U32.HI UR6, URZ, UR9, UR6 ;  /* 0x00000009ff067299 */ /* 0x000fe40008011606 */
[----:B---3--:R-:W-:Y:S02]  /*17c0*/  USHF.R.U32.HI UR4, URZ, UR13, UR4 ;  /* 0x0000000dff047299 */ /* 0x008fe40008011604 */
[----:B------:R-:W-:Y:S02]  /*17d0*/  USEL UR5, UR16, UR6, !UP2 ;  /* 0x0000000610057287 */ /* 0x000fe4000d000000 */
[----:B------:R-:W-:-:S04]  /*17e0*/  USEL UR4, UR20, UR4, !UP1 ;  /* 0x0000000414047287 */ /* 0x000fc8000c800000 */
[----:B------:R-:W-:Y:S02]  /*17f0*/  UIADD3 UR6, UPT, UPT, UR5, -UR4, URZ ;  /* 0x8000000405067290 */ /* 0x000fe4000fffe0ff */
[----:B------:R-:W-:Y:S02]  /*1800*/  UIADD3 UR4, UPT, UPT, -UR5, UR4, URZ ;  /* 0x0000000405047290 */ /* 0x000fe4000fffe1ff */
[----:B------:R-:W-:Y:S02]  /*1810*/  UIMAD UR20, UR6, UR10, UR20 ;  /* 0x0000000a061472a4 */ /* 0x000fe4000f8e0214 */
[----:B------:R-:W-:-:S12]  /*1820*/  UIMAD UR16, UR4, UR12, UR16 ;  /* 0x0000000c041072a4 */ /* 0x000fd8000f8e0210 */
.L_x_20:
[----:B------:R-:W-:Y:S05]  /*1830*/  BRA.U !UP5, `(.L_x_21) ;  /* 0x000000010d0c7547 */ /* 0x000fea000b800000 */
[----:B------:R-:W-:Y:S01]  /*1840*/  UCGABAR_WAIT ;  /* 0x0000000000007dc7 */ /* 0x000fe20008000000 */
[----:B------:R-:W-:Y:S01]  /*1850*/  CCTL.IVALL ;  /* 0x00000000ff00798f */ /* 0x000fe20002000000 */
[----:B------:R-:W-:Y:S05]  /*1860*/  BRA `(.L_x_22) ;  /* 0x0000000000047947 */ /* 0x000fea0003800000 */
.L_x_21:
[----:B------:R-:W-:Y:S06]  /*1870*/  BAR.SYNC.DEFER_BLOCKING 0x0 ;  /* 0x0000000000007b1d */ /* 0x000fec0000010000 */
.L_x_22:
[----:B------:R-:W-:Y:S05]  /*1880*/  BRA.U UP0, `(.L_x_23) ;  /* 0x0000001900f87547 */ /* 0x000fea000b800000 */
[----:B------:R-:W1:Y:S01]  /*1890*/  LDCU UR6, c[0x0][0x38c] ;  /* 0x00007180ff0677ac */ /* 0x000e620008000800 */
[----:B------:R-:W2:Y:S01]  /*18a0*/  S2UR UR8, SR_CgaCtaId ;  /* 0x00000000000879c3 */ /* 0x000ea20000008800 */
[----:B------:R-:W-:Y:S01]  /*18b0*/  PLOP3.LUT P1, PT, PT, PT, UP3, 0x80, 0x8 ;  /* 0x000000000008781c */ /* 0x000fe20003f2f038 */
[----:B------:R-:W-:Y:S01]  /*18c0*/  IMAD.MOV.U32 R12, RZ, RZ, 0x1 ;  /* 0x00000001ff0c7424 */ /* 0x000fe200078e00ff */
[----:B------:R-:W-:Y:S01]  /*18d0*/  UMOV UR7, 0x400 ;  /* 0x0000040000077882 */ /* 0x000fe20000000000 */
[----:B------:R-:W-:Y:S01]  /*18e0*/  UISETP.NE.AND UP1, UPT, UR17, URZ, UPT ;  /* 0x000000ff1100728c */ /* 0x000fe2000bf25270 */
[----:B------:R-:W-:Y:S02]  /*18f0*/  ISETP.EQ.OR P2, PT, R0, RZ, P3 ;  /* 0x000000ff0000720c */ /* 0x000fe40001f42670 */
[----:B------:R-:W-:Y:S02]  /*1900*/  CS2R R10, SRZ ;  /* 0x00000000000a7805 */ /* 0x000fe4000001ff00 */
[----:B------:R-:W-:Y:S01]  /*1910*/  PLOP3.LUT P1, PT, P1, PT, PT, 0x8, 0x80 ;  /* 0x000000000080781c */ /* 0x000fe20000f2e170 */
[----:B------:R-:W-:Y:S01]  /*1920*/  IMAD.MOV.U32 R9, RZ, RZ, RZ ;  /* 0x000000ffff097224 */ /* 0x000fe200078e00ff */
[----:B------:R-:W3:Y:S01]  /*1930*/  LDCU UR40, c[0x0][0x370] ;  /* 0x00006e00ff2877ac */ /* 0x000ee20008000800 */
[----:B------:R-:W-:Y:S01]  /*1940*/  IMAD.MOV.U32 R8, RZ, RZ, 0x1 ;  /* 0x00000001ff087424 */ /* 0x000fe200078e00ff */
[----:B------:R-:W4:Y:S01]  /*1950*/  LDCU.64 UR26, c[0x0][0x348] ;  /* 0x00006900ff1a77ac */ /* 0x000f220008000a00 */
[----:B-1----:R-:W-:-:S02]  /*1960*/  UIADD3 UR5, UPT, UPT, UR6, 0x1f, URZ ;  /* 0x0000001f06057890 */ /* 0x002fc4000fffe0ff */
[----:B------:R-:W-:Y:S02]  /*1970*/  USHF.R.U32.HI UR45, URZ, 0x5, UR28 ;  /* 0x00000005ff2d7899 */ /* 0x000fe4000801161c */
[----:B------:R-:W-:Y:S02]  /*1980*/  USHF.R.S32.HI UR4, URZ, 0x1f, UR5 ;  /* 0x0000001fff047899 */ /* 0x000fe40008011405 */
[----:B------:R-:W-:Y:S02]  /*1990*/  UIADD3 UR46, UPT, UPT, UR6, 0x3e, URZ ;  /* 0x0000003e062e7890 */ /* 0x000fe4000fffe0ff */
[----:B------:R-:W-:Y:S02]  /*19a0*/  ULEA.HI UR4, UR4, UR5, URZ, 0x5 ;  /* 0x0000000504047291 */ /* 0x000fe4000f8f28ff */
[----:B--2---:R-:W-:Y:S02]  /*19b0*/  ULEA UR7, UR8, UR7, 0x18 ;  /* 0x0000000708077291 */ /* 0x004fe4000f8ec0ff */
[----:B------:R-:W-:-:S02]  /*19c0*/  USHF.R.S32.HI UR43, URZ, 0x5, UR4 ;  /* 0x00000005ff2b7899 */ /* 0x000fc40008011404 */
[----:B------:R-:W-:Y:S02]  /*19d0*/  UIADD3 UR4, UPT, UPT, UR6, -0x1, URZ ;  /* 0xffffffff06047890 */ /* 0x000fe4000fffe0ff */
[----:B------:R-:W-:Y:S02]  /*19e0*/  UISETP.LT.U32.AND UP0, UPT, UR43, 0x14, UPT ;  /* 0x000000142b00788c */ /* 0x000fe4000bf01070 */
[----:B------:R-:W-:Y:S02]  /*19f0*/  UISETP.GE.U32.AND UP2, UPT, UR4, -0x3f, UPT ;  /* 0xffffffc10400788c */ /* 0x000fe4000bf46070 */
[----:B------:R-:W-:Y:S01]  /*1a00*/  USEL UR41, UR43, 0x14, UP0 ;  /* 0x000000142b297887 */ /* 0x000fe20008000000 */
[----:B------:R-:W1:Y:S03]  /*1a10*/  LDCU UR39, c[0x0][0x374] ;  /* 0x00006e80ff2777ac */ /* 0x000e660008000800 */
[----:B------:R-:W-:-:S02]  /*1a20*/  UIADD3 UR21, UPT, UPT, UR41, -0x1, URZ ;  /* 0xffffffff29157890 */ /* 0x000fc4000fffe0ff */
[----:B------:R-:W-:-:S03]  /*1a30*/  USEL UR24, UR48, 0x2, UP1 ;  /* 0x0000000230187887 */ /* 0x000fc60008800000 */
[----:B------:R-:W-:Y:S02]  /*1a40*/  @UP2 UIADD3 UR21, UPT, UPT, UR41, URZ, URZ ;  /* 0x000000ff29152290 */ /* 0x000fe4000fffe0ff */
[----:B------:R-:W-:Y:S02]  /*1a50*/  UIADD3 UR29, UPT, UPT, UR7, 0x6600, UR28 ;  /* 0x00006600071d7890 */ /* 0x000fe4000fffe01c */
[----:B------:R-:W-:Y:S02]  /*1a60*/  UIADD3 UR44, UPT, UPT, UR43, -UR41, URZ ;  /* 0x800000292b2c7290 */ /* 0x000fe4000fffe0ff */
[----:B------:R-:W-:Y:S01]  /*1a70*/  UIADD3 UR21, UPT, UPT, UR21, 0x1, URZ ;  /* 0x0000000115157890 */ /* 0x000fe2000fffe0ff */
[----:B---34-:R-:W-:-:S11]  /*1a80*/  UMOV UR5, URZ ;  /* 0x000000ff00057c82 */ /* 0x018fd60008000000 */
.L_x_43:
[----:B------:R-:W2:Y:S02]  /*1a90*/  S2UR UR4, SR_CgaCtaId ;  /* 0x00000000000479c3 */ /* 0x000ea40000008800 */
[----:B--2---:R-:W-:-:S09]  /*1aa0*/  UISETP.NE.AND UP0, UPT, UR4, URZ, UPT ;  /* 0x000000ff0400728c */ /* 0x004fd2000bf05270 */
[----:B-1----:R-:W-:Y:S05]  /*1ab0*/  BRA.U UP0, `(.L_x_24) ;  /* 0x0000000100287547 */ /* 0x002fea000b800000 */
[----:B------:R-:W-:Y:S02]  /*1ac0*/  LEA R0, R9, UR7, 0x3 ;  /* 0x0000000709007c11 */ /* 0x000fe4000f8e18ff */
[----:B------:R-:W-:-:S04]  /*1ad0*/  SHF.L.U32 R3, R8, 0x1f, RZ ;  /* 0x0000001f08037819 */ /* 0x000fc800000006ff */
[----:B------:R-:W2:Y:S02]  /*1ae0*/  SYNCS.PHASECHK.TRANS64.TRYWAIT P0, [R0+URZ+0x200], R3 ;  /* 0x00020003000075a7 */ /* 0x000ea400080011ff */
[----:B--2---:R-:W-:Y:S05]  /*1af0*/  @!P0 BRA `(.L_x_25) ;  /* 0x0000008400788947 */ /* 0x004fea0003800000 */
.L_x_149:
[----:B------:R3:W-:Y:S01]  /*1b00*/  SYNCS.ARRIVE.TRANS64.A1T0 RZ, [R0+URZ+0x1f0], RZ ;  /* 0x0001f0ff00ff79a7 */ /* 0x0007e200081000ff */
[----:B------:R-:W-:-:S05]  /*1b10*/  VIADD R9, R9, 0x1 ;  /* 0x0000000109097836 */ /* 0x000fca0000000000 */
[----:B------:R-:W-:-:S04]  /*1b20*/  ISETP.NE.AND P0, PT, R9, 0x2, PT ;  /* 0x000000020900780c */ /* 0x000fc80003f05270 */
[----:B--2---:R-:W-:Y:S02]  /*1b30*/  SEL R3, RZ, 0x1, P0 ;  /* 0x00000001ff037807 */ /* 0x004fe40000000000 */
[----:B------:R-:W-:Y:S02]  /*1b40*/  SEL R9, R9, RZ, P0 ;  /* 0x000000ff09097207 */ /* 0x000fe40000000000 */
[----:B------:R-:W-:-:S07]  /*1b50*/  LOP3.LUT R8, R8, R3, RZ, 0x3c, !PT ;  /* 0x0000000308087212 */ /* 0x000fce00078e3cff */
.L_x_24:
[----:B------:R-:W-:Y:S01]  /*1b60*/  ULEA UR4, UR5, UR7, 0x3 ;  /* 0x0000000705047291 */ /* 0x000fe2000f8e18ff */
[----:B---3--:R-:W-:Y:S01]  /*1b70*/  SHF.L.U32 R0, R12, 0x1f, RZ ;  /* 0x0000001f0c007819 */ /* 0x008fe200000006ff */
[----:B------:R-:W-:Y:S02]  /*1b80*/  UISETP.GE.U32.AND UP0, UPT, UR46, 0x3f, UPT ;  /* 0x0000003f2e00788c */ /* 0x000fe4000bf06070 */
[----:B------:R-:W-:Y:S02]  /*1b90*/  USHF.L.U32 UR11, UR20, 0x8, URZ ;  /* 0x00000008140b7899 */ /* 0x000fe400080006ff */
[----:B------:R-:W-:Y:S01]  /*1ba0*/  ULEA UR35, UR16, UR45, 0x6 ;  /* 0x0000002d10237291 */ /* 0x000fe2000f8e30ff */
[----:B------:R-:W-:Y:S02]  /*1bb0*/  UMOV UR13, URZ ;  /* 0x000000ff000d7c82 */ /* 0x000fe40008000000 */
[----:B------:R2:W3:Y:S02]  /*1bc0*/  SYNCS.PHASECHK.TRANS64.TRYWAIT P0, [UR4+0xa0], R0 ;  /* 0x0000a000ff0075a7 */ /* 0x0004e40008001104 */
[----:B------:R-:W-:Y:S07]  /*1bd0*/  BRA.U !UP0, `(.L_x_26) ;  /* 0x0000000108bc7547 */ /* 0x000fee000b800000 */
[----:B------:R-:W-:Y:S01]  /*1be0*/  UMOV UR6, URZ ;  /* 0x000000ff00067c82 */ /* 0x000fe20008000000 */
[----:B------:R-:W-:-:S05]  /*1bf0*/  UMOV UR4, UR5 ;  /* 0x0000000500047c82 */ /* 0x000fca0008000000 */
.L_x_32:
[----:B------:R-:W-:Y:S01]  /*1c00*/  ULEA UR33, UR4, UR7, 0x3 ;  /* 0x0000000704217291 */ /* 0x000fe2000f8e18ff */
[----:B---3--:R-:W-:Y:S01]  /*1c10*/  @!P3 MOV R2, 0x2800 ;  /* 0x000028000002b802 */ /* 0x008fe20000000f00 */
[----:B-1-3--:R-:W-:Y:S10]  /*1c20*/  @P0 BRA `(.L_x_27) ;  /* 0x00000000000c0947 */ /* 0x00aff40003800000 */
[----:B------:R-:W-:-:S04]  /*1c30*/  SHF.L.U32 R3, R12, 0x1f, RZ ;  /* 0x0000001f0c037819 */ /* 0x000fc800000006ff */
[----:B------:R-:W3:Y:S02]  /*1c40*/  SYNCS.PHASECHK.TRANS64.TRYWAIT P0, [UR33+0xa0], R3 ;  /* 0x0000a003ff0075a7 */ /* 0x000ee40008001121 */
[----:B---3--:R-:W-:Y:S05]  /*1c50*/  @!P0 BRA `(.L_x_28) ;  /* 0x0000008400348947 */ /* 0x008fea0003800000 */
.L_x_27:
[----:B------:R3:W-:Y:S01]  /*1c60*/  @!P3 SYNCS.ARRIVE.TRANS64 RZ, [UR33], R2 ;  /* 0x00000002ffffb9a7 */ /* 0x0007e20008000021 */
[----:B------:R-:W-:-:S04]  /*1c70*/  ULOP3.LUT UR5, UR24, 0x2, URZ, 0xfc, !UPT ;  /* 0x0000000218057892 */ /* 0x000fc8000f8efcff */
[----:B------:R-:W-:-:S09]  /*1c80*/  UISETP.NE.AND UP0, UPT, UR5, 0x2, UPT ;  /* 0x000000020500788c */ /* 0x000fd2000bf05270 */
[----:B------:R-:W-:Y:S05]  /*1c90*/  BRA.U UP0, `(.L_x_29) ;  /* 0x0000000100047547 */ /* 0x000fea000b800000 */
[----:B-1----:R-:W-:Y:S05]  /*1ca0*/  BPT.TRAP 0x1 ;  /* 0x000000040000795c */ /* 0x002fea0000300000 */
.L_x_29:
[----:B------:R-:W-:Y:S04]  /*1cb0*/  BSSY.RECONVERGENT B0, `(.L_x_30) ;  /* 0x0000003000007945 */ /* 0x000fe80003800200 */
[----:B------:R-:W-:Y:S05]  /*1cc0*/  @P2 BRA `(.L_x_31) ;  /* 0x0000000000042947 */ /* 0x000fea0003800000 */
[----:B-1----:R-:W-:Y:S05]  /*1cd0*/  BPT.TRAP 0x1 ;  /* 0x000000040000795c */ /* 0x002fea0000300000 */
.L_x_31:
[----:B-1----:R-:W-:Y:S05]  /*1ce0*/  BSYNC.RECONVERGENT B0 ;  /* 0x0000000000007941 */ /* 0x002fea0003800200 */
.L_x_30:
[----:B------:R-:W-:Y:S02]  /*1cf0*/  UIADD3 UR5, UPT, UPT, UR4, 0x1, URZ ;  /* 0x0000000104057890 */ /* 0x000fe4000fffe0ff */
[----:B------:R-:W-:Y:S02]  /*1d00*/  ULEA UR32, UR4, UR28, 0xb ;  /* 0x0000001c04207291 */ /* 0x000fe4000f8e58ff */
[----:B------:R-:W-:Y:S02]  /*1d10*/  UISETP.NE.AND UP0, UPT, UR5, 0x14, UPT ;  /* 0x000000140500788c */ /* 0x000fe4000bf05270 */
[----:B------:R-:W-:Y:S02]  /*1d20*/  UIADD3 UR16, UP1, UPT, UR26, 0x80, URZ ;  /* 0x000000801a107890 */ /* 0x000fe4000ff3e0ff */
[----:B------:R-:W-:Y:S02]  /*1d30*/  USEL UR9, URZ, 0x1, UP0 ;  /* 0x00000001ff097887 */ /* 0x000fe40008000000 */
[----:B------:R-:W-:-:S02]  /*1d40*/  USEL UR5, UR5, URZ, UP0 ;  /* 0x000000ff05057287 */ /* 0x000fc40008000000 */
[----:B------:R-:W-:Y:S02]  /*1d50*/  UIADD3 UR14, UP0, UPT, UR26, 0x180, URZ ;  /* 0x000001801a0e7890 */ /* 0x000fe4000ff1e0ff */
[----:B------:R-:W-:Y:S01]  /*1d60*/  ULEA UR8, UR5, UR7, 0x3 ;  /* 0x0000000705087291 */ /* 0x000fe2000f8e18ff */
[----:B------:R-:W-:Y:S01]  /*1d70*/  LOP3.LUT R12, R12, UR9, RZ, 0x3c, !PT ;  /* 0x000000090c0c7c12 */ /* 0x000fe2000f8e3cff */
[----:B------:R-:W-:Y:S02]  /*1d80*/  USHF.L.U32 UR34, UR6, 0x5, URZ ;  /* 0x0000000506227899 */ /* 0x000fe400080006ff */
[----:B------:R-:W-:Y:S01]  /*1d90*/  UIADD3.X UR17, UPT, UPT, URZ, UR27, URZ, UP1, !UPT ;  /* 0x0000001bff117290 */ /* 0x000fe20008ffe4ff */
[----:B--2---:R-:W-:Y:S01]  /*1da0*/  SHF.L.U32 R0, R12, 0x1f, RZ ;  /* 0x0000001f0c007819 */ /* 0x004fe200000006ff */
[----:B------:R-:W-:Y:S02]  /*1db0*/  UIADD3 UR32, UPT, UPT, UR7, 0x6600, UR32 ;  /* 0x0000660007207890 */ /* 0x000fe4000fffe020 */
[----:B------:R-:W-:Y:S01]  /*1dc0*/  UIADD3.X UR15, UPT, UPT, URZ, UR27, URZ, UP0, !UPT ;  /* 0x0000001bff0f7290 */ /* 0x000fe200087fe4ff */
[----:B------:R4:W1:Y:S01]  /*1dd0*/  SYNCS.PHASECHK.TRANS64.TRYWAIT P0, [UR8+0xa0], R0 ;  /* 0x0000a000ff0075a7 */ /* 0x0008620008001108 */
[----:B------:R-:W-:Y:S01]  /*1de0*/  ULEA UR8, UR4, UR7, 0xd ;  /* 0x0000000704087291 */ /* 0x000fe2000f8e68ff */
[----:B------:R-:W-:Y:S01]  /*1df0*/  UMOV UR13, 0x30000 ;  /* 0x00030000000d7882 */ /* 0x000fe20000000000 */
[----:B------:R-:W-:-:S02]  /*1e00*/  UMOV UR18, 0x0 ;  /* 0x0000000000127882 */ /* 0x000fc40000000000 */
[----:B------:R-:W-:Y:S01]  /*1e10*/  UIADD3 UR8, UPT, UPT, UR8, 0x10600, URZ ;  /* 0x0001060008087890 */ /* 0x000fe2000fffe0ff */
[----:B------:R-:W-:Y:S01]  /*1e20*/  UMOV UR19, 0x10000000 ;  /* 0x1000000000137882 */ /* 0x000fe20000000000 */
[----:B------:R-:W-:Y:S01]  /*1e30*/  UMOV UR12, UR36 ;  /* 0x00000024000c7c82 */ /* 0x000fe20008000000 */
[----:B------:R-:W-:Y:S01]  /*1e40*/  UMOV UR9, UR33 ;  /* 0x0000002100097c82 */ /* 0x000fe20008000000 */
[----:B------:R-:W-:Y:S01]  /*1e50*/  UMOV UR10, UR34 ;  /* 0x00000022000a7c82 */ /* 0x000fe20008000000 */
[----:B------:R2:W-:Y:S01]  /*1e60*/  UTMALDG.3D.MULTICAST [UR32], [UR16], UR13, desc[UR18] ;  /* 0x00001220100073b4 */ /* 0x0005e2000801180d */
[----:B------:R-:W-:Y:S01]  /*1e70*/  UIADD3 UR6, UPT, UPT, UR6, 0x1, URZ ;  /* 0x0000000106067890 */ /* 0x000fe2000fffe0ff */
[----:B------:R-:W-:-:S03]  /*1e80*/  UMOV UR4, UR5 ;  /* 0x0000000500047c82 */ /* 0x000fc60008000000 */
[----:B------:R-:W-:Y:S01]  /*1e90*/  UISETP.NE.AND UP0, UPT, UR6, UR21, UPT ;  /* 0x000000150600728c */ /* 0x000fe2000bf05270 */
[----:B------:R4:W-:Y:S01]  /*1ea0*/  UTMALDG.3D [UR8], [UR14], desc[UR18] ;  /* 0x000012080e0075b4 */ /* 0x0009e20008011000 */
[----:B--2---:R-:W-:-:S07]  /*1eb0*/  UMOV UR13, UR21 ;  /* 0x00000015000d7c82 */ /* 0x004fce0008000000 */
[----:B----4-:R-:W-:Y:S05]  /*1ec0*/  BRA.U UP0, `(.L_x_32) ;  /* 0xfffffffd004c7547 */ /* 0x010fea000b83ffff */
.L_x_26:
[----:B------:R-:W-:Y:S01]  /*1ed0*/  ULEA UR4, UR5, UR7, 0x3 ;  /* 0x0000000705047291 */ /* 0x000fe2000f8e18ff */
[----:B--2---:R-:W-:Y:S01]  /*1ee0*/  SHF.L.U32 R0, R12, 0x1f, RZ ;  /* 0x0000001f0c007819 */ /* 0x004fe200000006ff */
[----:B------:R-:W-:Y:S01]  /*1ef0*/  @!P1 SYNCS.ARRIVE.TRANS64.A1T0 RZ, [UR7+0x188], RZ ;  /* 0x000188ffffff99a7 */ /* 0x000fe20008100007 */
[----:B------:R-:W-:-:S06]  /*1f00*/  UISETP.GT.AND UP0, UPT, UR43, UR41, UPT ;  /* 0x000000292b00728c */ /* 0x000fcc000bf04270 */
[----:B-1-3--:R1:W2:Y:S03]  /*1f10*/  SYNCS.PHASECHK.TRANS64.TRYWAIT P0, [UR4+0xa0], R0 ;  /* 0x0000a000ff0075a7 */ /* 0x00a2a60008001104 */
[----:B------:R-:W-:Y:S05]  /*1f20*/  BRA.U !UP0, `(.L_x_33) ;  /* 0x0000000108bc7547 */ /* 0x000fea000b800000 */
[----:B------:R-:W-:Y:S01]  /*1f30*/  UIADD3 UR25, UPT, UPT, UR44, UR13, URZ ;  /* 0x0000000d2c197290 */ /* 0x000fe2000fffe0ff */
[----:B------:R-:W-:-:S11]  /*1f40*/  UMOV UR4, UR5 ;  /* 0x0000000500047c82 */ /* 0x000fd60008000000 */
.L_x_39:
[----:B------:R-:W-:Y:S01]  /*1f50*/  ULEA UR17, UR4, UR7, 0x3 ;  /* 0x0000000704117291 */ /* 0x000fe2000f8e18ff */
[----:B--2---:R-:W-:Y:S01]  /*1f60*/  @!P3 MOV R2, 0x2800 ;  /* 0x000028000002b802 */ /* 0x004fe20000000f00 */
[----:B--2-4-:R-:W-:Y:S10]  /*1f70*/  @P0 BRA `(.L_x_34) ;  /* 0x00000000000c0947 */ /* 0x014ff40003800000 */
[----:B------:R-:W-:-:S04]  /*1f80*/  SHF.L.U32 R3, R12, 0x1f, RZ ;  /* 0x0000001f0c037819 */ /* 0x000fc800000006ff */
[----:B------:R-:W2:Y:S02]  /*1f90*/  SYNCS.PHASECHK.TRANS64.TRYWAIT P0, [UR17+0xa0], R3 ;  /* 0x0000a003ff0075a7 */ /* 0x000ea40008001111 */
[----:B--2---:R-:W-:Y:S05]  /*1fa0*/  @!P0 BRA `(.L_x_35) ;  /* 0x0000008000788947 */ /* 0x004fea0003800000 */
.L_x_34:
[----:B------:R2:W-:Y:S01]  /*1fb0*/  @!P3 SYNCS.ARRIVE.TRANS64 RZ, [UR17], R2 ;  /* 0x00000002ffffb9a7 */ /* 0x0005e20008000011 */
[----:B------:R-:W-:-:S04]  /*1fc0*/  ULOP3.LUT UR5, UR24, 0x2, URZ, 0xfc, !UPT ;  /* 0x0000000218057892 */ /* 0x000fc8000f8efcff */
[----:B------:R-:W-:-:S09]  /*1fd0*/  UISETP.NE.AND UP0, UPT, UR5, 0x2, UPT ;  /* 0x000000020500788c */ /* 0x000fd2000bf05270 */
[----:B------:R-:W-:Y:S05]  /*1fe0*/  BRA.U UP0, `(.L_x_36) ;  /* 0x0000000100047547 */ /* 0x000fea000b800000 */
[----:B------:R-:W-:Y:S05]  /*1ff0*/  BPT.TRAP 0x1 ;  /* 0x000000040000795c */ /* 0x000fea0000300000 */
.L_x_36:
[----:B------:R-:W-:Y:S04]  /*2000*/  BSSY.RECONVERGENT B0, `(.L_x_37) ;  /* 0x0000003000007945 */ /* 0x000fe80003800200 */
[----:B------:R-:W-:Y:S05]  /*2010*/  @P2 BRA `(.L_x_38) ;  /* 0x0000000000042947 */ /* 0x000fea0003800000 */
[----:B------:R-:W-:Y:S05]  /*2020*/  BPT.TRAP 0x1 ;  /* 0x000000040000795c */ /* 0x000fea0000300000 */
.L_x_38:
[----:B------:R-:W-:Y:S05]  /*2030*/  BSYNC.RECONVERGENT B0 ;  /* 0x0000000000007941 */ /* 0x000fea0003800200 */
.L_x_37:
[----:B------:R-:W-:Y:S02]  /*2040*/  UIADD3 UR5, UPT, UPT, UR4, 0x1, URZ ;  /* 0x0000000104057890 */ /* 0x000fe4000fffe0ff */
[----:B------:R-:W-:Y:S02]  /*2050*/  UIADD3 UR14, UP1, UPT, UR26, 0x80, URZ ;  /* 0x000000801a0e7890 */ /* 0x000fe4000ff3e0ff */
[----:B------:R-:W-:Y:S02]  /*2060*/  UISETP.NE.AND UP0, UPT, UR5, 0x14, UPT ;  /* 0x000000140500788c */ /* 0x000fe4000bf05270 */
[----:B------:R-:W-:Y:S02]  /*2070*/  USHF.L.U32 UR18, UR13, 0x5, URZ ;  /* 0x000000050d127899 */ /* 0x000fe400080006ff */
[----:B------:R-:W-:Y:S02]  /*2080*/  USEL UR8, URZ, 0x1, UP0 ;  /* 0x00000001ff087887 */ /* 0x000fe40008000000 */
[----:B------:R-:W-:-:S02]  /*2090*/  USEL UR5, UR5, URZ, UP0 ;  /* 0x000000ff05057287 */ /* 0x000fc40008000000 */
[----:B------:R-:W-:Y:S02]  /*20a0*/  UIADD3 UR22, UP0, UPT, UR26, 0x180, URZ ;  /* 0x000001801a167890 */ /* 0x000fe4000ff1e0ff */
[----:B------:R-:W-:Y:S01]  /*20b0*/  LOP3.LUT R12, R12, UR8, RZ, 0x3c, !PT ;  /* 0x000000080c0c7c12 */ /* 0x000fe2000f8e3cff */
[----:B------:R-:W-:Y:S02]  /*20c0*/  ULEA UR6, UR5, UR7, 0x3 ;  /* 0x0000000705067291 */ /* 0x000fe4000f8e18ff */
[----:B------:R-:W-:Y:S01]  /*20d0*/  ULEA UR8, UR4, UR7, 0xd ;  /* 0x0000000704087291 */ /* 0x000fe2000f8e68ff */
[----:B-1----:R-:W-:Y:S01]  /*20e0*/  SHF.L.U32 R0, R12, 0x1f, RZ ;  /* 0x0000001f0c007819 */ /* 0x002fe200000006ff */
[----:B------:R-:W-:Y:S02]  /*20f0*/  ULEA UR16, UR4, UR29, 0xb ;  /* 0x0000001d04107291 */ /* 0x000fe4000f8e58ff */
[----:B------:R-:W-:Y:S02]  /*2100*/  UIADD3.X UR15, UPT, UPT, URZ, UR27, URZ, UP1, !UPT ;  /* 0x0000001bff0f7290 */ /* 0x000fe40008ffe4ff */
[----:B------:R-:W-:Y:S01]  /*2110*/  UIADD3 UR8, UPT, UPT, UR8, 0x10600, URZ ;  /* 0x0001060008087890 */ /* 0x000fe2000fffe0ff */
[----:B------:R3:W4:Y:S01]  /*2120*/  SYNCS.PHASECHK.TRANS64.TRYWAIT P0, [UR6+0xa0], R0 ;  /* 0x0000a000ff0075a7 */ /* 0x0007220008001106 */
[----:B------:R-:W-:Y:S01]  /*2130*/  UIADD3.X UR23, UPT, UPT, URZ, UR27, URZ, UP0, !UPT ;  /* 0x0000001bff177290 */ /* 0x000fe200087fe4ff */
[----:B------:R-:W-:Y:S01]  /*2140*/  UMOV UR6, 0x30000 ;  /* 0x0003000000067882 */ /* 0x000fe20000000000 */
[----:B------:R-:W-:Y:S01]  /*2150*/  UMOV UR30, 0x0 ;  /* 0x00000000001e7882 */ /* 0x000fe20000000000 */
[----:B------:R-:W-:Y:S01]  /*2160*/  UMOV UR31, 0x10000000 ;  /* 0x10000000001f7882 */ /* 0x000fe20000000000 */
[----:B------:R-:W-:Y:S01]  /*2170*/  UMOV UR19, UR35 ;  /* 0x0000002300137c82 */ /* 0x000fe20008000000 */
[----:B------:R-:W-:Y:S01]  /*2180*/  UMOV UR20, UR36 ;  /* 0x0000002400147c82 */ /* 0x000fe20008000000 */
[----:B------:R-:W-:Y:S01]  /*2190*/  UMOV UR12, UR36 ;  /* 0x00000024000c7c82 */ /* 0x000fe20008000000 */
[----:B------:R-:W-:Y:S01]  /*21a0*/  UMOV UR9, UR17 ;  /* 0x0000001100097c82 */ /* 0x000fe20008000000 */
[----:B------:R-:W-:Y:S01]  /*21b0*/  UMOV UR10, UR18 ;  /* 0x00000012000a7c82 */ /* 0x000fe20008000000 */
[----:B------:R3:W-:Y:S01]  /*21c0*/  UTMALDG.3D.MULTICAST [UR16], [UR14], UR6, desc[UR30] ;  /* 0x00001e100e0073b4 */ /* 0x0007e20008011806 */
[----:B------:R-:W-:Y:S01]  /*21d0*/  UIADD3 UR13, UPT, UPT, UR13, 0x1, URZ ;  /* 0x000000010d0d7890 */ /* 0x000fe2000fffe0ff */
[----:B------:R-:W-:-:S03]  /*21e0*/  UMOV UR4, UR5 ;  /* 0x0000000500047c82 */ /* 0x000fc60008000000 */
[----:B------:R-:W-:Y:S01]  /*21f0*/  UISETP.NE.AND UP0, UPT, UR13, UR25, UPT ;  /* 0x000000190d00728c */ /* 0x000fe2000bf05270 */
[----:B------:R3:W-:Y:S08]  /*2200*/  UTMALDG.3D [UR8], [UR22], desc[UR30] ;  /* 0x00001e08160075b4 */ /* 0x0007f00008011000 */
[----:B---3--:R-:W-:Y:S05]  /*2210*/  BRA.U UP0, `(.L_x_39) ;  /* 0xfffffffd004c7547 */ /* 0x008fea000b83ffff */
.L_x_33:
[C---:B------:R-:W-:Y:S01]  /*2220*/  LEA R3, R11.reuse, UR7, 0x3 ;  /* 0x000000070b037c11 */ /* 0x040fe2000f8e18ff */
[----:B------:R-:W-:Y:S01]  /*2230*/  NOP ;  /* 0x0000000000007918 */ /* 0x000fe20000000000 */
[----:B-1----:R-:W-:Y:S02]  /*2240*/  SHF.L.U32 R0, R10, 0x1f, RZ ;  /* 0x0000001f0a007819 */ /* 0x002fe400000006ff */
[----:B------:R-:W-:Y:S02]  /*2250*/  LEA R5, R11, UR7, 0x4 ;  /* 0x000000070b057c11 */ /* 0x000fe4000f8e20ff */
[----:B--2-4-:R-:W1:Y:S02]  /*2260*/  SYNCS.PHASECHK.TRANS64.TRYWAIT P0, [R3+URZ+0x190], R0 ;  /* 0x00019000030075a7 */ /* 0x014e6400080011ff */
[----:B-1----:R-:W-:Y:S05]  /*2270*/  @!P0 BRA `(.L_x_40) ;  /* 0x0000007c00dc8947 */ /* 0x002fea0003800000 */
.L_x_152:
[----:B------:R-:W2:Y:S01]  /*2280*/  LDS.128 R4, [R5+0x220] ;  /* 0x0002200005047984 */ /* 0x000ea20000000c00 */
[----:B------:R-:W-:Y:S01]  /*2290*/  UISETP.GE.AND UP0, UPT, UR42, 0x1, UPT ;  /* 0x000000012a00788c */ /* 0x000fe2000bf06270 */
[----:B------:R-:W-:Y:S01]  /*22a0*/  @!PT LDS RZ, [RZ] ;  /* 0x00000000fffff984 */ /* 0x000fe20000000800 */
[----:B------:R-:W-:Y:S01]  /*22b0*/  @!PT LDS RZ, [RZ] ;  /* 0x00000000fffff984 */ /* 0x000fe20000000800 */
[----:B------:R-:W-:Y:S01]  /*22c0*/  @!PT LDS RZ, [RZ] ;  /* 0x00000000fffff984 */ /* 0x000fe20000000800 */
[----:B------:R-:W-:Y:S01]  /*22d0*/  @!PT LDS RZ, [RZ] ;  /* 0x00000000fffff984 */ /* 0x000fe20000000800 */
[----:B------:R3:W-:Y:S06]  /*22e0*/  MEMBAR.ALL.CTA ;  /* 0x0000000000007992 */ /* 0x0007ec0000008000 */
[----:B---3--:R-:W3:Y:S01]  /*22f0*/  FENCE.VIEW.ASYNC.S ;  /* 0x00000000000073c6 */ /* 0x008ee20000000000 */
[----:B--2---:R-:W-:-:S13]  /*2300*/  LOP3.LUT P0, RZ, R6, 0x1, RZ, 0xc0, !PT ;  /* 0x0000000106ff7812 */ /* 0x004fda000780c0ff */
[----:B---3--:R-:W-:Y:S01]  /*2310*/  VOTEU.ANY UP1, P0 ;  /* 0x0000000000ff7886 */ /* 0x008fe20000020100 */
[----:B------:R-:W-:-:S13]  /*2320*/  PLOP3.LUT P0, PT, PT, PT, UP1, 0x80, 0x8 ;  /* 0x000000000008781c */ /* 0x000fda0003f0f018 */
[----:B-1----:R-:W-:Y:S02]  /*2330*/  @P0 LOP3.LUT R0, R5, 0xffff, RZ, 0xc0, !PT ;  /* 0x0000ffff05000812 */ /* 0x002fe400078ec0ff */
[----:B------:R-:W-:Y:S02]  /*2340*/  @P0 MOV R2, R4 ;  /* 0x0000000400020202 */ /* 0x000fe40000000f00 */
[----:B------:R-:W-:Y:S01]  /*2350*/  @P0 R2UR UR6, R0 ;  /* 0x00000000000602ca */ /* 0x000fe200000e0000 */
[----:B------:R-:W-:Y:S01]  /*2360*/  VIADD R0, R3, 0x1a0 ;  /* 0x000001a003007836 */ /* 0x000fe20000000000 */
[----:B------:R-:W-:Y:S02]  /*2370*/  @P0 SHF.R.U32.HI R4, RZ, 0x10, R5 ;  /* 0x00000010ff040819 */ /* 0x000fe40000011605 */
[----:B------:R-:W-:Y:S02]  /*2380*/  @P0 R2UR UR8, R2 ;  /* 0x00000000020802ca */ /* 0x000fe400000e0000 */
[----:B------:R-:W-:-:S02]  /*2390*/  PRMT R0, RZ, 0x654, R0 ;  /* 0x00000654ff007816 */ /* 0x000fc40000000000 */
[----:B------:R-:W-:Y:S02]  /*23a0*/  @P0 R2UR UR4, R4 ;  /* 0x00000000040402ca */ /* 0x000fe400000e0000 */
[----:B------:R1:W-:Y:S03]  /*23b0*/  SYNCS.ARRIVE.TRANS64.RED.A1T0 RZ, [R0+URZ], RZ ;  /* 0x000000ff00ff79a7 */ /* 0x0003e600081004ff */
[----:B------:R-:W-:-:S04]  /*23c0*/  @UP1 UMOV UR37, UR6 ;  /* 0x0000000600251c82 */ /* 0x000fc80008000000 */
[----:B------:R-:W-:-:S04]  /*23d0*/  @UP1 UMOV UR38, UR8 ;  /* 0x0000000800261c82 */ /* 0x000fc80008000000 */
[----:B------:R-:W-:Y:S01]  /*23e0*/  @UP1 UMOV UR36, UR4 ;  /* 0x0000000400241c82 */ /* 0x000fe20008000000 */
[----:B------:R-:W-:Y:S05]  /*23f0*/  BRA.U !UP0, `(.L_x_41) ;  /* 0x0000000108d47547 */ /* 0x000fea000b800000 */
[----:B------:R-:W2:Y:S01]  /*2400*/  LDCU.128 UR12, c[0x0][0xb10] ;  /* 0x00016200ff0c77ac */ /* 0x000ea20008000c00 */
[----:B------:R-:W3:Y:S01]  /*2410*/  LDCU UR25, c[0x0][0xb20] ;  /* 0x00016400ff1977ac */ /* 0x000ee20008000800 */
[----:B------:R-:W4:Y:S01]  /*2420*/  LDCU UR20, c[0x0][0xb0c] ;  /* 0x00016180ff1477ac */ /* 0x000f220008000800 */
[----:B------:R-:W1:Y:S01]  /*2430*/  LDCU.64 UR10, c[0x0][0xb28] ;  /* 0x00016500ff0a77ac */ /* 0x000e620008000a00 */
[----:B------:R-:W-:Y:S02]  /*2440*/  UISETP.NE.AND UP3, UPT, UR42, 0x1, UPT ;  /* 0x000000012a00788c */ /* 0x000fe4000bf65270 */
[----:B--2---:R-:W-:Y:S02]  /*2450*/  UIMAD.WIDE.U32 UR16, UR39, UR15, URZ ;  /* 0x0000000f271072a5 */ /* 0x004fe4000f8e00ff */
[----:B------:R-:W-:Y:S02]  /*2460*/  UIMAD.WIDE.U32 UR8, UR40, UR12, URZ ;  /* 0x0000000c280872a5 */ /* 0x000fe4000f8e00ff */
[----:B------:R-:W-:-:S02]  /*2470*/  UISETP.NE.AND UP0, UPT, UR14, 0x1, UPT ;  /* 0x000000010e00788c */ /* 0x000fc4000bf05270 */
[----:B------:R-:W-:Y:S01]  /*2480*/  UIMAD.WIDE.U32 UR22, UR37, UR15, URZ ;  /* 0x0000000f251672a5 */ /* 0x000fe2000f8e00ff */
[----:B------:R-:W-:Y:S02]  /*2490*/  UMOV UR16, UR17 ;  /* 0x0000001100107c82 */ /* 0x000fe40008000000 */
[----:B------:R-:W-:Y:S01]  /*24a0*/  UMOV UR8, UR9 ;  /* 0x0000000900087c82 */ /* 0x000fe20008000000 */
[----:B---3--:R-:W-:Y:S02]  /*24b0*/  USHF.R.U32.HI UR16, URZ, UR25, UR16 ;  /* 0x00000019ff107299 */ /* 0x008fe40008011610 */
[----:B----4-:R-:W-:Y:S02]  /*24c0*/  UISETP.NE.AND UP2, UPT, UR20, 0x1, UPT ;  /* 0x000000011400788c */ /* 0x010fe4000bf45270 */
[----:B------:R-:W-:Y:S02]  /*24d0*/  USHF.R.U32.HI UR8, URZ, UR13, UR8 ;  /* 0x0000000dff087299 */ /* 0x000fe40008011608 */
[----:B------:R-:W-:-:S02]  /*24e0*/  USEL UR6, UR39, UR16, !UP0 ;  /* 0x0000001027067287 */ /* 0x000fc4000c000000 */
[----:B------:R-:W-:Y:S02]  /*24f0*/  USEL UR8, UR40, UR8, !UP2 ;  /* 0x0000000828087287 */ /* 0x000fe4000d000000 */
[----:B-1----:R-:W-:Y:S01]  /*2500*/  UIMAD.WIDE.U32 UR16, UR6, UR10, URZ ;  /* 0x0000000a061072a5 */ /* 0x002fe2000f8e00ff */
[----:B------:R-:W-:Y:S01]  /*2510*/  UMOV UR4, UR23 ;  /* 0x0000001700047c82 */ /* 0x000fe20008000000 */
[----:B------:R-:W-:Y:S02]  /*2520*/  UIMAD.WIDE.U32 UR18, UR38, UR12, URZ ;  /* 0x0000000c261272a5 */ /* 0x000fe4000f8e00ff */
[----:B------:R-:W-:-:S03]  /*2530*/  UIMAD.WIDE.U32 UR22, UR8, UR10, URZ ;  /* 0x0000000a081672a5 */ /* 0x000fc6000f8e00ff */
[----:B------:R-:W-:Y:S01]  /*2540*/  UMOV UR16, UR17 ;  /* 0x0000001100107c82 */ /* 0x000fe20008000000 */
[----:B------:R-:W-:Y:S02]  /*2550*/  USHF.R.U32.HI UR4, URZ, UR25, UR4 ;  /* 0x00000019ff047299 */ /* 0x000fe40008011604 */
[----:B------:R-:W-:Y:S01]  /*2560*/  @UP3 USHF.R.U32.HI UR6, URZ, UR11, UR16 ;  /* 0x0000000bff063299 */ /* 0x000fe20008011610 */
[----:B------:R-:W-:Y:S01]  /*2570*/  UMOV UR18, UR19 ;  /* 0x0000001300127c82 */ /* 0x000fe20008000000 */
[----:B------:R-:W-:Y:S01]  /*2580*/  UMOV UR22, UR23 ;  /* 0x0000001700167c82 */ /* 0x000fe20008000000 */
[----:B------:R-:W-:Y:S02]  /*2590*/  USHF.R.U32.HI UR13, URZ, UR13, UR18 ;  /* 0x0000000dff0d7299 */ /* 0x000fe40008011612 */
[----:B------:R-:W-:Y:S02]  /*25a0*/  USEL UR4, UR37, UR4, !UP0 ;  /* 0x0000000425047287 */ /* 0x000fe4000c000000 */
[----:B------:R-:W-:-:S02]  /*25b0*/  @UP3 USHF.R.U32.HI UR8, URZ, UR11, UR22 ;  /* 0x0000000bff083299 */ /* 0x000fc40008011616 */
[----:B------:R-:W-:Y:S02]  /*25c0*/  UIMAD UR9, UR42, UR6, URZ ;  /* 0x000000062a0972a4 */ /* 0x000fe4000f8e02ff */
[----:B------:R-:W-:Y:S02]  /*25d0*/  USEL UR6, UR38, UR13, !UP2 ;  /* 0x0000000d26067287 */ /* 0x000fe4000d000000 */
[----:B------:R-:W-:Y:S02]  /*25e0*/  UIMAD UR12, UR42, UR8, URZ ;  /* 0x000000082a0c72a4 */ /* 0x000fe4000f8e02ff */
[----:B------:R-:W-:Y:S02]  /*25f0*/  UISETP.GE.AND UP0, UPT, UR4, UR9, UPT ;  /* 0x000000090400728c */ /* 0x000fe4000bf06270 */
[----:B------:R-:W-:Y:S02]  /*2600*/  UIMAD.WIDE.U32 UR16, UR4, UR10, URZ ;  /* 0x0000000a041072a5 */ /* 0x000fe4000f8e00ff */
[----:B------:R-:W-:-:S02]  /*2610*/  UISETP.GE.OR UP0, UPT, UR6, UR12, UP0 ;  /* 0x0000000c0600728c */ /* 0x000fc40008706670 */
        /* <DEDUP_REMOVED lines=19> */
.L_x_41:
[----:B------:R-:W2:Y:S02]  /*2750*/  LDCU UR4, c[0x0][0xb30] ;  /* 0x00016600ff0477ac */ /* 0x000ea40008000800 */
[----:B--2---:R-:W-:-:S09]  /*2760*/  UISETP.NE.AND UP0, UPT, UR4, 0x1, UPT ;  /* 0x000000010400788c */ /* 0x004fd2000bf05270 */
[----:B------:R-:W-:Y:S05]  /*2770*/  BRA.U UP0, `(.L_x_42) ;  /* 0x0000000100447547 */ /* 0x000fea000b800000 */
[----:B------:R-:W2:Y:S01]  /*2780*/  LDCU.128 UR12, c[0x0][0xb10] ;  /* 0x00016200ff0c77ac */ /* 0x000ea20008000c00 */
[----:B------:R-:W3:Y:S01]  /*2790*/  LDCU UR16, c[0x0][0xb0c] ;  /* 0x00016180ff1077ac */ /* 0x000ee20008000800 */
[----:B------:R-:W4:Y:S01]  /*27a0*/  LDCU UR17, c[0x0][0xb20] ;  /* 0x00016400ff1177ac */ /* 0x000f220008000800 */
[----:B--2---:R-:W-:Y:S02]  /*27b0*/  UIMAD.WIDE.U32 UR10, UR38, UR12, URZ ;  /* 0x0000000c260a72a5 */ /* 0x004fe4000f8e00ff */
[----:B------:R-:W-:Y:S02]  /*27c0*/  UIMAD.WIDE.U32 UR8, UR37, UR15, URZ ;  /* 0x0000000f250872a5 */ /* 0x000fe4000f8e00ff */
[----:B---3--:R-:W-:Y:S02]  /*27d0*/  UISETP.NE.AND UP2, UPT, UR16, 0x1, UPT ;  /* 0x000000011000788c */ /* 0x008fe4000bf45270 */
[----:B------:R-:W-:Y:S01]  /*27e0*/  UISETP.NE.AND UP0, UPT, UR14, 0x1, UPT ;  /* 0x000000010e00788c */ /* 0x000fe2000bf05270 */
[----:B------:R-:W-:-:S02]  /*27f0*/  UMOV UR6, UR11 ;  /* 0x0000000b00067c82 */ /* 0x000fc40008000000 */
[----:B------:R-:W-:Y:S01]  /*2800*/  UMOV UR4, UR9 ;  /* 0x0000000900047c82 */ /* 0x000fe20008000000 */
[----:B------:R-:W-:Y:S02]  /*2810*/  USHF.R.U32.HI UR6, URZ, UR13, UR6 ;  /* 0x0000000dff067299 */ /* 0x000fe40008011606 */
[----:B----4-:R-:W-:Y:S02]  /*2820*/  USHF.R.U32.HI UR4, URZ, UR17, UR4 ;  /* 0x00000011ff047299 */ /* 0x010fe40008011604 */
[----:B------:R-:W-:Y:S02]  /*2830*/  USEL UR6, UR38, UR6, !UP2 ;  /* 0x0000000626067287 */ /* 0x000fe4000d000000 */
[----:B------:R-:W-:-:S04]  /*2840*/  USEL UR4, UR37, UR4, !UP0 ;  /* 0x0000000425047287 */ /* 0x000fc8000c000000 */
[----:B------:R-:W-:Y:S02]  /*2850*/  UIADD3 UR8, UPT, UPT, UR6, -UR4, URZ ;  /* 0x8000000406087290 */ /* 0x000fe4000fffe0ff */
[----:B------:R-:W-:Y:S02]  /*2860*/  UIADD3 UR4, UPT, UPT, -UR6, UR4, URZ ;  /* 0x0000000406047290 */ /* 0x000fe4000fffe1ff */
[----:B------:R-:W-:Y:S02]  /*2870*/  UIMAD UR37, UR8, UR14, UR37 ;  /* 0x0000000e082572a4 */ /* 0x000fe4000f8e0225 */
[----:B------:R-:W-:-:S12]  /*2880*/  UIMAD UR38, UR4, UR16, UR38 ;  /* 0x00000010042672a4 */ /* 0x000fd8000f8e0226 */
.L_x_42:
[----:B------:R-:W-:Y:S01]  /*2890*/  VIADD R11, R11, 0x1 ;  /* 0x000000010b0b7836 */ /* 0x000fe20000000000 */
[----:B------:R-:W-:Y:S01]  /*28a0*/  R2UR UR4, R87 ;  /* 0x00000000570472ca */ /* 0x000fe200000e0000 */
[----:B------:R-:W-:Y:S01]  /*28b0*/  UIADD3 UR20, UPT, UPT, UR37, UR59, URZ ;  /* 0x0000003b25147290 */ /* 0x000fe2000fffe0ff */
[----:B------:R-:W-:Y:S02]  /*28c0*/  PLOP3.LUT P1, PT, PT, PT, PT, 0x80, 0x8 ;  /* 0x000000000008781c */ /* 0x000fe40003f2f070 */
[----:B------:R-:W-:-:S04]  /*28d0*/  ISETP.NE.AND P0, PT, R11, 0x2, PT ;  /* 0x000000020b00780c */ /* 0x000fc80003f05270 */
[----:B------:R-:W-:Y:S02]  /*28e0*/  SEL R3, RZ, 0x1, P0 ;  /* 0x00000001ff037807 */ /* 0x000fe40000000000 */
[----:B------:R-:W-:Y:S02]  /*28f0*/  SEL R11, R11, RZ, P0 ;  /* 0x000000ff0b0b7207 */ /* 0x000fe40000000000 */
[----:B------:R-:W-:Y:S01]  /*2900*/  LOP3.LUT R10, R10, R3, RZ, 0x3c, !PT ;  /* 0x000000030a0a7212 */ /* 0x000fe200078e3cff */
[----:B------:R-:W-:Y:S01]  /*2910*/  UIADD3 UR16, UPT, UPT, UR38, UR4, URZ ;  /* 0x0000000426107290 */ /* 0x000fe2000fffe0ff */
[----:B------:R-:W-:Y:S11]  /*2920*/  BRA.U UP1, `(.L_x_43) ;  /* 0xfffffff101587547 */ /* 0x000ff6000b83ffff */
[----:B------:R-:W-:Y:S01]  /*2930*/  UIADD3 UR7, UPT, UPT, UR7, 0xa0, URZ ;  /* 0x000000a007077890 */ /* 0x000fe2000fffe0ff */
[----:B------:R-:W-:-:S03]  /*2940*/  SHF.L.U32 R3, R12, 0x1f, RZ ;  /* 0x0000001f0c037819 */ /* 0x000fc600000006ff */
[----:B------:R-:W-:-:S09]  /*2950*/  ULEA UR4, UR5, UR7, 0x3 ;  /* 0x0000000705047291 */ /* 0x000fd2000f8e18ff */
[----:B------:R-:W2:Y:S02]  /*2960*/  SYNCS.PHASECHK.TRANS64.TRYWAIT P0, [UR4], R3 ;  /* 0x00000003ff0075a7 */ /* 0x000ea40008001104 */
[----:B--2---:R-:W-:Y:S05]  /*2970*/  @!P0 BRA `(.L_x_44) ;  /* 0x0000007800308947 */ /* 0x004fea0003800000 */
.L_x_154:
[----:B------:R-:W-:-:S04]  /*2980*/  UIADD3 UR4, UPT, UPT, UR5, 0x1, URZ ;  /* 0x0000000105047890 */ /* 0x000fc8000fffe0ff */
[----:B------:R-:W-:-:S04]  /*2990*/  UISETP.NE.AND UP0, UPT, UR4, 0x14, UPT ;  /* 0x000000140400788c */ /* 0x000fc8000bf05270 */
[----:B------:R-:W-:Y:S02]  /*29a0*/  USEL UR6, URZ, 0x1, UP0 ;  /* 0x00000001ff067887 */ /* 0x000fe40008000000 */
[----:B------:R-:W-:-:S04]  /*29b0*/  USEL UR4, UR4, URZ, UP0 ;  /* 0x000000ff04047287 */ /* 0x000fc80008000000 */
[----:B------:R-:W-:Y:S01]  /*29c0*/  ULEA UR5, UR4, UR7, 0x3 ;  /* 0x0000000704057291 */ /* 0x000fe2000f8e18ff */
[----:B------:R-:W-:-:S04]  /*29d0*/  LOP3.LUT R2, R12, UR6, RZ, 0x3c, !PT ;  /* 0x000000060c027c12 */ /* 0x000fc8000f8e3cff */
[----:B-1----:R-:W-:-:S04]  /*29e0*/  SHF.L.U32 R3, R2, 0x1f, RZ ;  /* 0x0000001f02037819 */ /* 0x002fc800000006ff */
[----:B------:R-:W1:Y:S02]  /*29f0*/  SYNCS.PHASECHK.TRANS64.TRYWAIT P0, [UR5], R3 ;  /* 0x00000003ff0075a7 */ /* 0x000e640008001105 */
[----:B-1----:R-:W-:Y:S05]  /*2a00*/  @!P0 BRA `(.L_x_45) ;  /* 0x0000007800248947 */ /* 0x002fea0003800000 */
.L_x_156:
        /* <DEDUP_REMOVED lines=9> */
.L_x_158:
        /* <DEDUP_REMOVED lines=9> */
.L_x_160:
        /* <DEDUP_REMOVED lines=9> */
.L_x_162:
        /* <DEDUP_REMOVED lines=9> */
.L_x_164:
        /* <DEDUP_REMOVED lines=9> */
.L_x_166:
        /* <DEDUP_REMOVED lines=9> */
.L_x_168:
        /* <DEDUP_REMOVED lines=9> */
.L_x_170:
        /* <DEDUP_REMOVED lines=9> */
.L_x_172:
        /* <DEDUP_REMOVED lines=9> */
.L_x_174:
        /* <DEDUP_REMOVED lines=9> */
.L_x_176:
        /* <DEDUP_REMOVED lines=9> */
.L_x_178:
        /* <DEDUP_REMOVED lines=9> */
.L_x_180:
        /* <DEDUP_REMOVED lines=9> */
.L_x_182:
        /* <DEDUP_REMOVED lines=9> */
.L_x_184:
        /* <DEDUP_REMOVED lines=9> */
.L_x_186:
        /* <DEDUP_REMOVED lines=9> */
.L_x_188:
        /* <DEDUP_REMOVED lines=9> */
.L_x_190:
[----:B------:R-:W-:-:S04]  /*33a0*/  UIADD3 UR4, UPT, UPT, UR4, 0x1, URZ ;  /* 0x0000000104047890 */ /* 0x000fc8000fffe0ff */
[----:B------:R-:W-:-:S04]  /*33b0*/  UISETP.NE.AND UP0, UPT, UR4, 0x14, UPT ;  /* 0x000000140400788c */ /* 0x000fc8000bf05270 */
[----:B------:R-:W-:Y:S02]  /*33c0*/  USEL UR5, URZ, 0x1, UP0 ;  /* 0x00000001ff057887 */ /* 0x000fe40008000000 */
[----:B------:R-:W-:-:S04]  /*33d0*/  USEL UR4, UR4, URZ, UP0 ;  /* 0x000000ff04047287 */ /* 0x000fc80008000000 */
[----:B------:R-:W-:Y:S01]  /*33e0*/  ULEA UR4, UR4, UR7, 0x3 ;  /* 0x0000000704047291 */ /* 0x000fe2000f8e18ff */
[----:B-1----:R-:W-:-:S04]  /*33f0*/  LOP3.LUT R3, R2, UR5, RZ, 0x3c, !PT ;  /* 0x0000000502037c12 */ /* 0x002fc8000f8e3cff */
[----:B------:R-:W-:Y:S01]  /*3400*/  SHF.L.U32 R3, R3, 0x1f, RZ ;  /* 0x0000001f03037819 */ /* 0x000fe200000006ff */
[----:B------:R-:W-:-:S07]  /*3410*/  IMAD.U32 R0, RZ, RZ, UR4 ;  /* 0x00000004ff007e24 */ /* 0x000fce000f8e00ff */
.L_x_63:
[----:B-1----:R1:W2:Y:S02]  /*3420*/  SYNCS.PHASECHK.TRANS64.TRYWAIT P0, [R0+URZ], R3 ;  /* 0x00000003000075a7 */ /* 0x0022a400080011ff */
[----:B--2---:R-:W-:Y:S05]  /*3430*/  @!P0 NANOSLEEP.SYNCS 0x989680 ;  /* 0x009896800000895d */ /* 0x004fea0003900000 */
[----:B------:R-:W2:Y:S02]  /*3440*/  @!P0 SYNCS.PHASECHK.TRANS64 P0, [R0+URZ], R3 ;  /* 0x00000003000085a7 */ /* 0x000ea400080010ff */
[----:B--2---:R-:W-:Y:S05]  /*3450*/  @P0 EXIT ;  /* 0x000000000000094d */ /* 0x004fea0003800000 */
[----:B------:R-:W-:Y:S05]  /*3460*/  BRA `(.L_x_63) ;  /* 0xfffffffc00ec7947 */ /* 0x000fea000383ffff */
.L_x_23:
[----:B------:R-:W1:Y:S02]  /*3470*/  S2UR UR4, SR_CgaCtaId ;  /* 0x00000000000479c3 */ /* 0x000e640000008800 */
[----:B-1----:R-:W-:-:S04]  /*3480*/  UISETP.NE.AND UP0, UPT, UR4, URZ, UPT ;  /* 0x000000ff0400728c */ /* 0x002fc8000bf05270 */
[----:B------:R-:W-:-:S09]  /*3490*/  UISETP.NE.OR UP0, UPT, UR17, 0x1, UP0 ;  /* 0x000000011100788c */ /* 0x000fd20008705670 */
[----:B------:R-:W-:Y:S05]  /*34a0*/  BRA.U UP0, `(.L_x_64) ;  /* 0x00000005004c7547 */ /* 0x000fea000b800000 */
[----:B------:R-:W1:Y:S01]  /*34b0*/  S2UR UR5, SR_CgaCtaId ;  /* 0x00000000000579c3 */ /* 0x000e620000008800 */
[----:B------:R-:W-:Y:S01]  /*34c0*/  UMOV UR4, 0x400 ;  /* 0x0000040000047882 */ /* 0x000fe20000000000 */
[----:B------:R-:W-:Y:S01]  /*34d0*/  ISETP.GE.U32.AND P2, PT, R0, 0x2, PT ;  /* 0x000000020000780c */ /* 0x000fe20003f46070 */
[----:B------:R-:W-:Y:S01]  /*34e0*/  IMAD.MOV.U32 R12, RZ, RZ, 0x1 ;  /* 0x00000001ff0c7424 */ /* 0x000fe200078e00ff */
[----:B------:R-:W-:Y:S02]  /*34f0*/  CS2R R10, SRZ ;  /* 0x00000000000a7805 */ /* 0x000fe4000001ff00 */
[----:B------:R-:W-:Y:S01]  /*3500*/  CS2R R8, SRZ ;  /* 0x0000000000087805 */ /* 0x000fe2000001ff00 */
[----:B-1----:R-:W-:-:S03]  /*3510*/  ULEA UR6, UR5, UR4, 0x18 ;  /* 0x0000000405067291 */ /* 0x002fc6000f8ec0ff */
[----:B------:R-:W-:-:S09]  /*3520*/  UMOV UR5, URZ ;  /* 0x000000ff00057c82 */ /* 0x000fd20008000000 */
.L_x_68:
[----:B------:R-:W-:Y:S02]  /*3530*/  LEA R2, R8, UR6, 0x3 ;  /* 0x0000000608027c11 */ /* 0x000fe4000f8e18ff */
[----:B------:R-:W-:-:S03]  /*3540*/  SHF.L.U32 R5, R9, 0x1f, RZ ;  /* 0x0000001f09057819 */ /* 0x000fc600000006ff */
[----:B------:R-:W-:Y:S01]  /*3550*/  VIADD R4, R2, 0x200 ;  /* 0x0000020002047836 */ /* 0x000fe20000000000 */
[----:B------:R-:W1:Y:S02]  /*3560*/  SYNCS.PHASECHK.TRANS64.TRYWAIT P0, [R2+URZ+0x1f0], R5 ;  /* 0x0001f005020075a7 */ /* 0x000e6400080011ff */
[----:B-1----:R-:W-:Y:S05]  /*3570*/  @!P0 BRA `(.L_x_65) ;  /* 0x0000007000f88947 */ /* 0x002fea0003800000 */
.L_x_191:
[----:B------:R-:W-:Y:S01]  /*3580*/  ULEA UR4, UR5, UR6, 0x3 ;  /* 0x0000000605047291 */ /* 0x000fe2000f8e18ff */
[----:B------:R-:W-:Y:S02]  /*3590*/  PRMT R4, RZ, 0x654, R4 ;  /* 0x00000654ff047816 */ /* 0x000fe40000000004 */
[----:B-1----:R-:W-:Y:S01]  /*35a0*/  SHF.L.U32 R5, R12, 0x1f, RZ ;  /* 0x0000001f0c057819 */ /* 0x002fe200000006ff */
[----:B------:R-:W-:Y:S01]  /*35b0*/  UIADD3 UR7, UPT, UPT, UR4, 0x190, URZ ;  /* 0x0000019004077890 */ /* 0x000fe2000fffe0ff */
[----:B------:R1:W-:Y:S05]  /*35c0*/  SYNCS.ARRIVE.TRANS64.RED.A1T0 RZ, [R4+URZ], RZ ;  /* 0x000000ff04ff79a7 */ /* 0x0003ea00081004ff */
[----:B------:R-:W-:Y:S01]  /*35d0*/  IMAD.U32 R7, RZ, RZ, UR7 ;  /* 0x00000007ff077e24 */ /* 0x000fe2000f8e00ff */
[----:B------:R-:W2:Y:S04]  /*35e0*/  SYNCS.PHASECHK.TRANS64.TRYWAIT P0, [UR4+0x1a0], R5 ;  /* 0x0001a005ff0075a7 */ /* 0x000ea80008001104 */
[----:B------:R-:W-:Y:S01]  /*35f0*/  PRMT R6, R0, 0x654, R7 ;  /* 0x0000065400067816 */ /* 0x000fe20000000007 */
[----:B-1----:R-:W-:Y:S01]  /*3600*/  @!P2 IMAD.MOV.U32 R4, RZ, RZ, 0x10 ;  /* 0x00000010ff04a424 */ /* 0x002fe200078e00ff */
[----:B--2---:R-:W-:Y:S06]  /*3610*/  @!P0 BRA `(.L_x_66) ;  /* 0x0000007000e48947 */ /* 0x004fec0003800000 */
.L_x_193:
[----:B------:R-:W-:Y:S01]  /*3620*/  ULEA UR8, UR5, UR6, 0x4 ;  /* 0x0000000605087291 */ /* 0x000fe2000f8e20ff */
[----:B------:R-:W-:Y:S01]  /*3630*/  SEL R3, R6, R3, !P2 ;  /* 0x0000000306037207 */ /* 0x000fe20005000000 */
[----:B------:R-:W-:Y:S01]  /*3640*/  UIADD3 UR9, UPT, UPT, UR4, 0x190, URZ ;  /* 0x0000019004097890 */ /* 0x000fe2000fffe0ff */
[----:B-1----:R-:W-:Y:S01]  /*3650*/  LEA R2, R11, UR6, 0x3 ;  /* 0x000000060b027c11 */ /* 0x002fe2000f8e18ff */
[----:B------:R-:W-:Y:S01]  /*3660*/  UIADD3 UR8, UPT, UPT, UR8, 0x220, URZ ;  /* 0x0000022008087890 */ /* 0x000fe2000fffe0ff */
[----:B------:R-:W-:Y:S01]  /*3670*/  SHF.L.U32 R5, R10, 0x1f, RZ ;  /* 0x0000001f0a057819 */ /* 0x000fe200000006ff */
[----:B------:R1:W-:Y:S01]  /*3680*/  @!P2 SYNCS.ARRIVE.TRANS64.RED RZ, [R3+URZ], R4 ;  /* 0x0000000403ffa9a7 */ /* 0x0003e200080004ff */
[----:B------:R-:W-:Y:S01]  /*3690*/  UIADD3 UR4, UPT, UPT, UR5, 0x1, URZ ;  /* 0x0000000105047890 */ /* 0x000fe2000fffe0ff */
[----:B------:R-:W-:-:S03]  /*36a0*/  VIADD R8, R8, 0x1 ;  /* 0x0000000108087836 */ /* 0x000fc60000000000 */
[----:B------:R-:W-:Y:S02]  /*36b0*/  UISETP.NE.AND UP0, UPT, UR4, 0x2, UPT ;  /* 0x000000020400788c */ /* 0x000fe4000bf05270 */
[----:B------:R-:W-:Y:S06]  /*36c0*/  UGETNEXTWORKID.BROADCAST [UR8], [UR9] ;  /* 0x00000000080073ca */ /* 0x000fec0008000100 */
[----:B------:R-:W-:Y:S01]  /*36d0*/  USEL UR7, URZ, 0x1, UP0 ;  /* 0x00000001ff077887 */ /* 0x000fe20008000000 */
[----:B------:R-:W-:Y:S01]  /*36e0*/  ISETP.NE.AND P0, PT, R8, 0x2, PT ;  /* 0x000000020800780c */ /* 0x000fe20003f05270 */
[----:B------:R-:W-:Y:S01]  /*36f0*/  USEL UR5, UR4, URZ, UP0 ;  /* 0x000000ff04057287 */ /* 0x000fe20008000000 */
[----:B------:R-:W2:Y:S03]  /*3700*/  SYNCS.PHASECHK.TRANS64.TRYWAIT P1, [R2+URZ+0x190], R5 ;  /* 0x00019005020075a7 */ /* 0x000ea600080211ff */
[----:B------:R-:W-:Y:S01]  /*3710*/  LOP3.LUT R12, R12, UR7, RZ, 0x3c, !PT ;  /* 0x000000070c0c7c12 */ /* 0x000fe2000f8e3cff */
[----:B-12---:R-:W-:Y:S07]  /*3720*/  @!P1 BRA `(.L_x_67) ;  /* 0x0000007000b89947 */ /* 0x006fee0003800000 */
.L_x_194:
[C---:B------:R-:W-:Y:S01]  /*3730*/  LEA R4, R11.reuse, UR6, 0x4 ;  /* 0x000000060b047c11 */ /* 0x040fe2000f8e20ff */
[----:B-1----:R-:W-:Y:S01]  /*3740*/  VIADD R2, R2, 0x1a0 ;  /* 0x000001a002027836 */ /* 0x002fe20000000000 */
[----:B------:R-:W-:Y:S01]  /*3750*/  SEL R8, R8, RZ, P0 ;  /* 0x000000ff08087207 */ /* 0x000fe20000000000 */
[----:B------:R-:W-:-:S03]  /*3760*/  VIADD R11, R11, 0x1 ;  /* 0x000000010b0b7836 */ /* 0x000fc60000000000 */
[----:B------:R-:W1:Y:S01]  /*3770*/  LDS.128 R4, [R4+0x220] ;  /* 0x0002200004047984 */ /* 0x000e620000000c00 */
[----:B------:R-:W-:Y:S02]  /*3780*/  PRMT R2, RZ, 0x654, R2 ;  /* 0x00000654ff027816 */ /* 0x000fe40000000002 */
[C---:B------:R-:W-:Y:S01]  /*3790*/  ISETP.NE.AND P1, PT, R11.reuse, 0x2, PT ;  /* 0x000000020b00780c */ /* 0x040fe20003f25270 */
[----:B------:R-:W-:Y:S01]  /*37a0*/  @!PT LDS RZ, [RZ] ;  /* 0x00000000fffff984 */ /* 0x000fe20000000800 */
[----:B------:R-:W-:Y:S01]  /*37b0*/  @!PT LDS RZ, [RZ] ;  /* 0x00000000fffff984 */ /* 0x000fe20000000800 */
[----:B------:R-:W-:Y:S01]  /*37c0*/  @!PT LDS RZ, [RZ] ;  /* 0x00000000fffff984 */ /* 0x000fe20000000800 */
[----:B------:R-:W-:Y:S01]  /*37d0*/  @!PT LDS RZ, [RZ] ;  /* 0x00000000fffff984 */ /* 0x000fe20000000800 */
[----:B------:R2:W-:Y:S06]  /*37e0*/  MEMBAR.ALL.CTA ;  /* 0x0000000000007992 */ /* 0x0005ec0000008000 */
[----:B--2---:R-:W2:Y:S01]  /*37f0*/  FENCE.VIEW.ASYNC.S ;  /* 0x00000000000073c6 */ /* 0x004ea20000000000 */
[----:B------:R-:W-:Y:S01]  /*3800*/  SEL R11, R11, RZ, P1 ;  /* 0x000000ff0b0b7207 */ /* 0x000fe20000800000 */
[----:B--2---:R2:W-:Y:S01]  /*3810*/  SYNCS.ARRIVE.TRANS64.RED.A1T0 RZ, [R2+URZ], RZ ;  /* 0x000000ff02ff79a7 */ /* 0x0045e200081004ff */
[----:B-1----:R-:W-:-:S02]  /*3820*/  LOP3.LUT P3, RZ, R6, 0x1, RZ, 0xc0, !PT ;  /* 0x0000000106ff7812 */ /* 0x002fc4000786c0ff */
[----:B------:R-:W-:-:S04]  /*3830*/  SEL R5, RZ, 0x1, P1 ;  /* 0x00000001ff057807 */ /* 0x000fc80000800000 */
[----:B------:R-:W-:Y:S02]  /*3840*/  LOP3.LUT R10, R10, R5, RZ, 0x3c, !PT ;  /* 0x000000050a0a7212 */ /* 0x000fe400078e3cff */
[----:B--2---:R-:W-:-:S04]  /*3850*/  SEL R2, RZ, 0x1, P0 ;  /* 0x00000001ff027807 */ /* 0x004fc80000000000 */
[----:B------:R-:W-:Y:S01]  /*3860*/  LOP3.LUT R9, R9, R2, RZ, 0x3c, !PT ;  /* 0x0000000209097212 */ /* 0x000fe200078e3cff */
[----:B------:R-:W-:Y:S06]  /*3870*/  @P3 BRA `(.L_x_68) ;  /* 0xfffffffc002c3947 */ /* 0x000fec000383ffff */
[----:B------:R-:W-:Y:S01]  /*3880*/  ULEA UR4, UR5, UR6, 0x3 ;  /* 0x0000000605047291 */ /* 0x000fe2000f8e18ff */
[----:B------:R-:W-:-:S08]  /*3890*/  SHF.L.U32 R3, R12, 0x1f, RZ ;  /* 0x0000001f0c037819 */ /* 0x000fd000000006ff */
[----:B------:R-:W1:Y:S02]  /*38a0*/  SYNCS.PHASECHK.TRANS64 P0, [UR4+0x1a0], R3 ;  /* 0x0001a003ff0075a7 */ /* 0x000e640008001004 */
[----:B-1----:R-:W-:Y:S05]  /*38b0*/  @P0 BRA `(.L_x_69) ;  /* 0x0000000000080947 */ /* 0x002fea0003800000 */
[----:B------:R-:W1:Y:S02]  /*38c0*/  SYNCS.PHASECHK.TRANS64.TRYWAIT P0, [UR4+0x1a0], R3 ;  /* 0x0001a003ff0075a7 */ /* 0x000e640008001104 */
[----:B-1----:R-:W-:Y:S05]  /*38d0*/  @!P0 BRA `(.L_x_70) ;  /* 0x0000007000608947 */ /* 0x002fea0003800000 */
.L_x_69:
[----:B------:R-:W-:-:S04]  /*38e0*/  UIADD3 UR7, UPT, UPT, UR5, 0x1, URZ ;  /* 0x0000000105077890 */ /* 0x000fc8000fffe0ff */
[----:B------:R-:W-:-:S04]  /*38f0*/  UISETP.NE.AND UP0, UPT, UR7, 0x2, UPT ;  /* 0x000000020700788c */ /* 0x000fc8000bf05270 */
[----:B------:R-:W-:Y:S02]  /*3900*/  USEL UR8, URZ, 0x1, UP0 ;  /* 0x00000001ff087887 */ /* 0x000fe40008000000 */
[----:B------:R-:W-:-:S04]  /*3910*/  USEL UR7, UR7, URZ, UP0 ;  /* 0x000000ff07077287 */ /* 0x000fc80008000000 */
[----:B------:R-:W-:Y:S01]  /*3920*/  ULEA UR7, UR7, UR6, 0x3 ;  /* 0x0000000607077291 */ /* 0x000fe2000f8e18ff */
[----:B-1----:R-:W-:-:S04]  /*3930*/  LOP3.LUT R3, R12, UR8, RZ, 0x3c, !PT ;  /* 0x000000080c037c12 */ /* 0x002fc8000f8e3cff */
[----:B------:R-:W-:-:S04]  /*3940*/  SHF.L.U32 R0, R3, 0x1f, RZ ;  /* 0x0000001f03007819 */ /* 0x000fc800000006ff */
[----:B------:R-:W1:Y:S02]  /*3950*/  SYNCS.PHASECHK.TRANS64 P0, [UR7+0x1a0], R0 ;  /* 0x0001a000ff0075a7 */ /* 0x000e640008001007 */
[----:B-1----:R-:W-:Y:S05]  /*3960*/  @P0 EXIT ;  /* 0x000000000000094d */ /* 0x002fea0003800000 */
[----:B------:R-:W-:Y:S02]  /*3970*/  SHF.L.U32 R3, R3, 0x1f, RZ ;  /* 0x0000001f03037819 */ /* 0x000fe400000006ff */
[----:B------:R-:W-:-:S07]  /*3980*/  MOV R0, UR7 ;  /* 0x0000000700007c02 */ /* 0x000fce0008000f00 */
.L_x_71:
[----:B-1----:R1:W2:Y:S02]  /*3990*/  SYNCS.PHASECHK.TRANS64.TRYWAIT P0, [R0+URZ+0x1a0], R3 ;  /* 0x0001a003000075a7 */ /* 0x0022a400080011ff */
[----:B--2---:R-:W-:Y:S05]  /*39a0*/  @!P0 NANOSLEEP.SYNCS 0x989680 ;  /* 0x009896800000895d */ /* 0x004fea0003900000 */
[----:B------:R-:W2:Y:S02]  /*39b0*/  @!P0 SYNCS.PHASECHK.TRANS64 P0, [R0+URZ+0x1a0], R3 ;  /* 0x0001a003000085a7 */ /* 0x000ea400080010ff */
[----:B--2---:R-:W-:Y:S05]  /*39c0*/  @P0 EXIT ;  /* 0x000000000000094d */ /* 0x004fea0003800000 */
[----:B------:R-:W-:Y:S05]  /*39d0*/  BRA `(.L_x_71) ;  /* 0xfffffffc00ec7947 */ /* 0x000fea000383ffff */
.L_x_64:
[----:B------:R-:W-:Y:S05]  /*39e0*/  BRA.U UP4, `(.L_x_72) ;  /* 0x0000000d04847547 */ /* 0x000fea000b800000 */
[----:B------:R-:W1:Y:S01]  /*39f0*/  S2UR UR7, SR_CgaCtaId ;  /* 0x00000000000779c3 */ /* 0x000e620000008800 */
[----:B------:R-:W-:Y:S01]  /*3a00*/  UMOV UR4, 0x40 ;  /* 0x0000004000047882 */ /* 0x000fe20000000000 */
[----:B------:R-:W-:Y:S01]  /*3a10*/  NOP ;  /* 0x0000000000007918 */ /* 0x000fe20000000000 */
[----:B------:R-:W-:Y:S01]  /*3a20*/  UMOV UR6, 0x400 ;  /* 0x0000040000067882 */ /* 0x000fe20000000000 */
[----:B-1----:R-:W-:Y:S02]  /*3a30*/  ULEA UR5, UR7, UR4, 0x18 ;  /* 0x0000000407057291 */ /* 0x002fe4000f8ec0ff */
[----:B------:R-:W-:-:S07]  /*3a40*/  ULEA UR6, UR7, UR6, 0x18 ;  /* 0x0000000607067291 */ /* 0x000fce000f8ec0ff */
[----:B------:R-:W1:Y:S02]  /*3a50*/  LDS.U8 R0, [UR5+0x1c] ;  /* 0x00001c05ff007984 */ /* 0x000e640008000000 */
[----:B-1----:R-:W-:-:S13]  /*3a60*/  ISETP.NE.AND P0, PT, R0, RZ, PT ;  /* 0x000000ff0000720c */ /* 0x002fda0003f05270 */
[----:B------:R-:W-:Y:S05]  /*3a70*/  @P0 BRA `(.L_x_73) ;  /* 0x0000000000580947 */ /* 0x000fea0003800000 */
[----:B------:R-:W-:-:S13]  /*3a80*/  ELECT P0, URZ, PT ;  /* 0x0000000000ff782f */ /* 0x000fda0003800000 */
[----:B------:R-:W-:Y:S05]  /*3a90*/  @!P0 BRA `(.L_x_74) ;  /* 0x0000000000608947 */ /* 0x000fea0003800000 */
[----:B------:R-:W-:Y:S01]  /*3aa0*/  UMOV UR4, 0x10 ;  /* 0x0000001000047882 */ /* 0x000fe20000000000 */
[----:B------:R-:W-:Y:S01]  /*3ab0*/  HFMA2 R0, -RZ, RZ, 0, 5.9604644775390625e-08 ;  /* 0x00000001ff007431 */ /* 0x000fe200000001ff */
[----:B------:R-:W-:-:S03]  /*3ac0*/  MOV R3, 0xffff ;  /* 0x0000ffff00037802 */ /* 0x000fc60000000f00 */
[----:B------:R-:W-:Y:S04]  /*3ad0*/  DEPBAR.LE SB1, 0x36 ;  /* 0x00009d800000791a */ /* 0x000fe80000000000 */
[----:B------:R-:W1:Y:S02]  /*3ae0*/  UTCATOMSWS.FIND_AND_SET.ALIGN UP0, UR4, UR4 ;  /* 0x00000004000475e3 */ /* 0x000e640008000800 */
[----:B-1----:R-:W-:Y:S01]  /*3af0*/  MOV R4, UR4 ;  /* 0x0000000400047c02 */ /* 0x002fe20008000f00 */
[----:B------:R-:W-:Y:S06]  /*3b00*/  BRA.U UP0, `(.L_x_75) ;  /* 0x0000000100187547 */ /* 0x000fec000b800000 */
.L_x_76:
[----:B------:R-:W-:Y:S05]  /*3b10*/  NANOSLEEP 0x64 ;  /* 0x000000640000795d */ /* 0x000fea0003800000 */
[----:B------:R-:W-:-:S05]  /*3b20*/  UMOV UR4, 0x10 ;  /* 0x0000001000047882 */ /* 0x000fca0000000000 */
[----:B------:R-:W-:Y:S04]  /*3b30*/  DEPBAR.LE SB1, 0x36 ;  /* 0x00009d800000791a */ /* 0x000fe80000000000 */
[----:B------:R-:W1:Y:S02]  /*3b40*/  UTCATOMSWS.FIND_AND_SET.ALIGN UP0, UR4, UR4 ;  /* 0x00000004000475e3 */ /* 0x000e640008000800 */
[----:B-1----:R-:W-:Y:S01]  /*3b50*/  MOV R4, UR4 ;  /* 0x0000000400047c02 */ /* 0x002fe20008000f00 */
[----:B------:R-:W-:Y:S05]  /*3b60*/  BRA.U !UP0, `(.L_x_76) ;  /* 0xfffffffd08e87547 */ /* 0x000fea000b83ffff */
.L_x_75:
[-C--:B------:R-:W-:Y:S02]  /*3b70*/  SHF.L.U32 R3, R3, R4.reuse, RZ ;  /* 0x0000000403037219 */ /* 0x080fe400000006ff */
[----:B------:R-:W-:Y:S01]  /*3b80*/  SHF.L.U32 R0, R0, R4, RZ ;  /* 0x0000000400007219 */ /* 0x000fe200000006ff */
[----:B------:R-:W-:Y:S02]  /*3b90*/  IMAD.SHL.U32 R4, R4, 0x20, RZ ;  /* 0x0000002004047824 */ /* 0x000fe400078e00ff */
[----:B------:R1:W-:Y:S04]  /*3ba0*/  ATOMS.OR RZ, [UR5+0x14], R3 ;  /* 0x00001403ffff798c */ /* 0x0003e8000b000005 */
[----:B------:R1:W-:Y:S04]  /*3bb0*/  ATOMS.OR RZ, [UR5+0x18], R0 ;  /* 0x00001800ffff798c */ /* 0x0003e8000b000005 */
[----:B------:R1:W-:Y:S01]  /*3bc0*/  STS [UR6+0x240], R4 ;  /* 0x00024004ff007988 */ /* 0x0003e20008000806 */
[----:B------:R-:W-:Y:S05]  /*3bd0*/  BRA `(.L_x_74) ;  /* 0x0000000000107947 */ /* 0x000fea0003800000 */
.L_x_73:
[----:B------:R-:W-:Y:S02]  /*3be0*/  MOV R0, 0xffffffff ;  /* 0xffffffff00007802 */ /* 0x000fe40000000f00 */
[----:B------:R-:W-:-:S03]  /*3bf0*/  MOV R4, 0x3c20 ;  /* 0x00003c2000047802 */ /* 0x000fc60000000f00 */
[----:B------:R1:W-:Y:S04]  /*3c00*/  STS [UR6+0x240], R0 ;  /* 0x00024000ff007988 */ /* 0x0003e80008000806 */
[----:B-1---5:R-:W-:Y:S05]  /*3c10*/  CALL.REL.NOINC `($__internal_1_$__cuda_sm10x_tcgen05_guardrail_trap_phase_invalid_during_alloc) ;  /* 0x0000007400a47944 */ /* 0x022fea0003c00000 */
.L_x_74:
[----:B------:R-:W-:Y:S05]  /*3c20*/  WARPSYNC.ALL ;  /* 0x0000000000007948 */ /* 0x000fea0003800000 */
[----:B------:R-:W2:Y:S01]  /*3c30*/  S2UR UR4, SR_CgaCtaId ;  /* 0x00000000000479c3 */ /* 0x000ea20000008800 */
[----:B------:R-:W-:Y:S01]  /*3c40*/  UMOV UR13, 0x400 ;  /* 0x00000400000d7882 */ /* 0x000fe20000000000 */
[----:B------:R-:W-:-:S06]  /*3c50*/  NOP ;  /* 0x0000000000007918 */ /* 0x000fcc0000000000 */
[----:B------:R-:W-:Y:S06]  /*3c60*/  BAR.ARV 0x6, 0xa0 ;  /* 0x0182800000007b1d */ /* 0x000fec0000002000 */
[----:B------:R-:W3:Y:S01]  /*3c70*/  LDCU UR5, c[0x0][0x38c] ;  /* 0x00007180ff0577ac */ /* 0x000ee20008000800 */
[----:B------:R-:W-:Y:S01]  /*3c80*/  LOP3.LUT R2, R2, 0xffff, RZ, 0xc0, !PT ;  /* 0x0000ffff02027812 */ /* 0x000fe200078ec0ff */
[----:B------:R-:W-:Y:S01]  /*3c90*/  IMAD.MOV.U32 R11, RZ, RZ, 0x1 ;  /* 0x00000001ff0b7424 */ /* 0x000fe200078e00ff */
[----:B------:R-:W-:Y:S01]  /*3ca0*/  CS2R R8, SRZ ;  /* 0x0000000000087805 */ /* 0x000fe2000001ff00 */
[----:B------:R-:W4:Y:S01]  /*3cb0*/  LDCU UR8, c[0x0][0x38c] ;  /* 0x00007180ff0877ac */ /* 0x000f220008000800 */
[----:B------:R-:W-:Y:S01]  /*3cc0*/  R2UR UR15, R2 ;  /* 0x00000000020f72ca */ /* 0x000fe200000e0000 */
[----:B------:R-:W-:Y:S01]  /*3cd0*/  IMAD.MOV.U32 R10, RZ, RZ, RZ ;  /* 0x000000ffff0a7224 */ /* 0x000fe200078e00ff */
[----:B------:R-:W-:Y:S01]  /*3ce0*/  UMOV UR18, URZ ;  /* 0x000000ff00127c82 */ /* 0x000fe20008000000 */
[----:B------:R-:W-:Y:S01]  /*3cf0*/  UMOV UR10, URZ ;  /* 0x000000ff000a7c82 */ /* 0x000fe20008000000 */
[----:B--2---:R-:W-:Y:S01]  /*3d00*/  ULEA UR13, UR4, UR13, 0x18 ;  /* 0x0000000d040d7291 */ /* 0x004fe2000f8ec0ff */
[----:B------:R-:W-:Y:S01]  /*3d10*/  UMOV UR20, 0x0 ;  /* 0x0000000000147882 */ /* 0x000fe20000000000 */
[----:B------:R-:W-:-:S02]  /*3d20*/  UMOV UR21, 0x4400490 ;  /* 0x0440049000157882 */ /* 0x000fc40000000000 */
[----:B------:R-:W-:Y:S02]  /*3d30*/  UIADD3 UR6, UPT, UPT, UR13, 0x6600, URZ ;  /* 0x000066000d067890 */ /* 0x000fe4000fffe0ff */
[----:B------:R-:W-:Y:S02]  /*3d40*/  UIADD3 UR7, UPT, UPT, UR13, 0x10600, URZ ;  /* 0x000106000d077890 */ /* 0x000fe4000fffe0ff */
[----:B---3--:R-:W-:Y:S01]  /*3d50*/  UIADD3 UR5, UPT, UPT, UR5, 0x1f, URZ ;  /* 0x0000001f05057890 */ /* 0x008fe2000fffe0ff */
[----:B-1----:R-:W1:Y:S01]  /*3d60*/  LDS R0, [UR13+0x240] ;  /* 0x0002400dff007984 */ /* 0x002e620008000800 */
[----:B------:R-:W-:Y:S02]  /*3d70*/  USHF.R.U32.HI UR6, URZ, 0x4, UR6 ;  /* 0x00000004ff067899 */ /* 0x000fe40008011606 */
[----:B------:R-:W-:Y:S02]  /*3d80*/  USHF.R.S32.HI UR4, URZ, 0x1f, UR5 ;  /* 0x0000001fff047899 */ /* 0x000fe40008011405 */
[----:B------:R-:W-:-:S02]  /*3d90*/  ULOP3.LUT UR6, UR6, 0x3fff, URZ, 0xc0, !UPT ;  /* 0x00003fff06067892 */ /* 0x000fc4000f8ec0ff */
[----:B------:R-:W-:Y:S02]  /*3da0*/  ULEA.HI UR4, UR4, UR5, URZ, 0x5 ;  /* 0x0000000504047291 */ /* 0x000fe4000f8f28ff */
[----:B------:R-:W-:Y:S02]  /*3db0*/  USHF.R.U32.HI UR5, URZ, 0x4, UR7 ;  /* 0x00000004ff057899 */ /* 0x000fe40008011607 */
[----:B------:R-:W-:Y:S02]  /*3dc0*/  USHF.R.S32.HI UR22, URZ, 0x5, UR4 ;  /* 0x00000005ff167899 */ /* 0x000fe40008011404 */
[----:B------:R-:W-:Y:S02]  /*3dd0*/  ULOP3.LUT UR5, UR5, 0x3fff, URZ, 0xc0, !UPT ;  /* 0x00003fff05057892 */ /* 0x000fe4000f8ec0ff */
[----:B------:R-:W-:Y:S02]  /*3de0*/  UISETP.LT.AND UP0, UPT, UR22, 0x1, UPT ;  /* 0x000000011600788c */ /* 0x000fe4000bf01270 */
[----:B------:R-:W-:-:S02]  /*3df0*/  ULOP3.LUT UR16, UR6, 0x10000, URZ, 0xfc, !UPT ;  /* 0x0001000006107892 */ /* 0x000fc4000f8efcff */
[----:B------:R-:W-:Y:S02]  /*3e00*/  USEL UR23, UR22, 0x1, !UP0 ;  /* 0x0000000116177887 */ /* 0x000fe4000c000000 */
[----:B------:R-:W-:Y:S02]  /*3e10*/  ULOP3.LUT UR17, UR5, 0x10000, URZ, 0xfc, !UPT ;  /* 0x0001000005117892 */ /* 0x000fe4000f8efcff */
[----:B------:R-:W-:Y:S02]  /*3e20*/  UIADD3 UR23, UPT, UPT, -UR23, URZ, URZ ;  /* 0x000000ff17177290 */ /* 0x000fe4000fffe1ff */
[----:B----4-:R-:W-:Y:S01]  /*3e30*/  UISETP.GE.AND UP4, UPT, UR8, 0x1, UPT ;  /* 0x000000010800788c */ /* 0x010fe2000bf86270 */
[----:B-1----:R-:W-:-:S15]  /*3e40*/  R2UR UR24, R0 ;  /* 0x00000000001872ca */ /* 0x002fde00000e0000 */
.L_x_83:
[----:B------:R-:W-:Y:S02]  /*3e50*/  LEA R0, R10, UR13, 0x3 ;  /* 0x0000000d0a007c11 */ /* 0x000fe4000f8e18ff */
[----:B------:R-:W-:Y:S02]  /*3e60*/  SHF.L.U32 R5, R9, 0x1f, RZ ;  /* 0x0000001f09057819 */ /* 0x000fe400000006ff */
[----:B------:R-:W-:Y:S01]  /*3e70*/  PLOP3.LUT P0, PT, PT, PT, UP4, 0x80, 0x8 ;  /* 0x000000000008781c */ /* 0x000fe20003f0f048 */
[----:B------:R-:W-:Y:S01]  /*3e80*/  VIADD R3, R0, 0x1a0 ;  /* 0x000001a000037836 */ /* 0x000fe20000000000 */
[----:B-1----:R-:W1:Y:S02]  /*3e90*/  SYNCS.PHASECHK.TRANS64.TRYWAIT P1, [R0+URZ+0x190], R5 ;  /* 0x00019005000075a7 */ /* 0x002e6400080211ff */
[----:B-1-3--:R-:W-:Y:S09]  /*3ea0*/  @!P1 BRA `(.L_x_77) ;  /* 0x0000006c00049947 */ /* 0x00aff20003800000 */
.L_x_196:
[----:B------:R-:W-:Y:S01]  /*3eb0*/  LEA R4, R10, UR13, 0x4 ;  /* 0x0000000d0a047c11 */ /* 0x000fe2000f8e20ff */
[----:B------:R-:W-:Y:S01]  /*3ec0*/  @UP4 ULEA UR4, UR10, UR13, 0x3 ;  /* 0x0000000d0a044291 */ /* 0x000fe2000f8e18ff */
[----:B------:R-:W-:Y:S01]  /*3ed0*/  PLOP3.LUT P2, PT, PT, PT, PT, 0x80, 0x8 ;  /* 0x000000000008781c */ /* 0x000fe20003f4f070 */
[----:B------:R-:W-:Y:S01]  /*3ee0*/  ULEA UR19, UR18, UR13, 0x3 ;  /* 0x0000000d12137291 */ /* 0x000fe2000f8e18ff */
[----:B------:R-:W-:Y:S02]  /*3ef0*/  PRMT R3, RZ, 0x654, R3 ;  /* 0x00000654ff037816 */ /* 0x000fe40000000003 */
[----:B-1----:R-:W1:Y:S01]  /*3f00*/  LDS.128 R4, [R4+0x220] ;  /* 0x0002200004047984 */ /* 0x002e620000000c00 */
[----:B------:R-:W-:Y:S02]  /*3f10*/  @P0 SHF.L.U32 R2, R8, 0x1f, RZ ;  /* 0x0000001f08020819 */ /* 0x000fe400000006ff */
[----:B------:R-:W-:Y:S01]  /*3f20*/  SHF.L.U32 R0, R11, 0x1f, RZ ;  /* 0x0000001f0b007819 */ /* 0x000fe200000006ff */
[----:B------:R-:W-:Y:S01]  /*3f30*/  @!PT LDS RZ, [RZ] ;  /* 0x00000000fffff984 */ /* 0x000fe20000000800 */
[----:B------:R-:W-:Y:S01]  /*3f40*/  @!PT LDS RZ, [RZ] ;  /* 0x00000000fffff984 */ /* 0x000fe20000000800 */
[----:B------:R-:W-:Y:S01]  /*3f50*/  @!PT LDS RZ, [RZ] ;  /* 0x00000000fffff984 */ /* 0x000fe20000000800 */
[----:B------:R-:W-:Y:S01]  /*3f60*/  @!PT LDS RZ, [RZ] ;  /* 0x00000000fffff984 */ /* 0x000fe20000000800 */
[----:B------:R2:W-:Y:S06]  /*3f70*/  MEMBAR.ALL.CTA ;  /* 0x0000000000007992 */ /* 0x0005ec0000008000 */
[----:B--2---:R-:W2:Y:S02]  /*3f80*/  FENCE.VIEW.ASYNC.S ;  /* 0x00000000000073c6 */ /* 0x004ea40000000000 */
[----:B--2---:R2:W-:Y:S01]  /*3f90*/  SYNCS.ARRIVE.TRANS64.RED.A1T0 RZ, [R3+URZ], RZ ;  /* 0x000000ff03ff79a7 */ /* 0x0045e200081004ff */
[----:B------:R2:W3:Y:S01]  /*3fa0*/  @P0 SYNCS.PHASECHK.TRANS64.TRYWAIT P2, [UR4], R2 ;  /* 0x00000002ff0005a7 */ /* 0x0004e20008041104 */
[----:B-1----:R-:W-:Y:S01]  /*3fb0*/  LOP3.LUT P1, RZ, R6, 0x1, RZ, 0xc0, !PT ;  /* 0x0000000106ff7812 */ /* 0x002fe2000782c0ff */
[----:B------:R-:W1:Y:S02]  /*3fc0*/  SYNCS.PHASECHK.TRANS64.TRYWAIT P0, [UR19+0x1d0], R0 ;  /* 0x0001d000ff0075a7 */ /* 0x000e640008001113 */
[----:B-123--:R-:W-:Y:S10]  /*3fd0*/  @!P0 BRA `(.L_x_78) ;  /* 0x0000006800cc8947 */ /* 0x00eff40003800000 */
.L_x_198:
[----:B------:R-:W-:Y:S01]  /*3fe0*/  IADD3 R10, PT, PT, R10, 0x1, RZ ;  /* 0x000000010a0a7810 */ /* 0x000fe20007ffe0ff */
[----:B------:R-:W-:Y:S06]  /*3ff0*/  BRA.U !UP4, `(.L_x_79) ;  /* 0x000000010ca07547 */ /* 0x000fec000b800000 */
[----:B------:R-:W-:Y:S02]  /*4000*/  ULEA.HI UR4, UR18, UR18, URZ, 0x1 ;  /* 0x0000001212047291 */ /* 0x000fe4000f8f08ff */
[----:B------:R-:W-:Y:S02]  /*4010*/  UPLOP3.LUT UP2, UPT, UPT, UPT, UPT, 0x40, 0x4 ;  /* 0x000000000004789c */ /* 0x000fe40003f4e870 */
[----:B------:R-:W-:Y:S02]  /*4020*/  USHF.L.U32 UR5, UR4, 0x7, URZ ;  /* 0x0000000704057899 */ /* 0x000fe400080006ff */
[----:B------:R-:W-:Y:S02]  /*4030*/  ULOP3.LUT UR14, UR4, 0xffe, URZ, 0xc0, !UPT ;  /* 0x00000ffe040e7892 */ /* 0x000fe4000f8ec0ff */
[----:B------:R-:W-:Y:S02]  /*4040*/  ULOP3.LUT UR4, UR5, 0xffffff00, URZ, 0xc0, !UPT ;  /* 0xffffff0005047892 */ /* 0x000fe4000f8ec0ff */
[----:B------:R-:W-:-:S02]  /*4050*/  UIADD3 UR14, UPT, UPT, -UR14, UR18, URZ ;  /* 0x000000120e0e7290 */ /* 0x000fc4000fffe1ff */
[----:B------:R-:W-:Y:S01]  /*4060*/  UIADD3 UR4, UPT, UPT, UR24, UR4, URZ ;  /* 0x0000000418047290 */ /* 0x000fe2000fffe0ff */
[----:B------:R-:W-:Y:S01]  /*4070*/  UMOV UR12, UR23 ;  /* 0x00000017000c7c82 */ /* 0x000fe20008000000 */
[----:B------:R-:W-:Y:S02]  /*4080*/  UMOV UR11, UR22 ;  /* 0x00000016000b7c82 */ /* 0x000fe40008000000 */
[----:B------:R-:W-:Y:S01]  /*4090*/  ULEA UR14, UR14, UR4, 0x14 ;  /* 0x000000040e0e7291 */ /* 0x000fe2000f8ea0ff */
[----:B------:R-:W-:-:S11]  /*40a0*/  UMOV UR5, UR10 ;  /* 0x0000000a00057c82 */ /* 0x000fd60008000000 */
.L_x_82:
[----:B------:R-:W-:Y:S02]  /*40b0*/  UIADD3 UR12, UPT, UPT, UR12, 0x1, URZ ;  /* 0x000000010c0c7890 */ /* 0x000fe4000fffe0ff */
[----:B--2---:R-:W-:Y:S02]  /*40c0*/  ULEA UR6, UR5, UR13, 0x3 ;  /* 0x0000000d05067291 */ /* 0x004fe4000f8e18ff */
[----:B------:R-:W-:Y:S01]  /*40d0*/  UISETP.NE.AND UP3, UPT, UR12, URZ, UPT ;  /* 0x000000ff0c00728c */ /* 0x000fe2000bf65270 */
[----:B---3--:R-:W-:Y:S10]  /*40e0*/  @P2 BRA `(.L_x_80) ;  /* 0x00000000000c2947 */ /* 0x008ff40003800000 */
[----:B-1----:R-:W-:Y:S04]  /*40f0*/  SHF.L.U32 R3, R8, 0x1f, RZ ;  /* 0x0000001f08037819 */ /* 0x002fe800000006ff */
[----:B------:R-:W1:Y:S02]  /*4100*/  SYNCS.PHASECHK.TRANS64.TRYWAIT P0, [UR6], R3 ;  /* 0x00000003ff0075a7 */ /* 0x000e640008001106 */
[----:B-1----:R-:W-:Y:S05]  /*4110*/  @!P0 BRA `(.L_x_81) ;  /* 0x0000006800948947 */ /* 0x002fea0003800000 */
.L_x_80:
[----:B------:R-:W-:Y:S01]  /*4120*/  UISETP.NE.AND UP0, UPT, UR11, 0x1, UPT ;  /* 0x000000010b00788c */ /* 0x000fe2000bf05270 */
[----:B------:R-:W-:Y:S01]  /*4130*/  PLOP3.LUT P2, PT, PT, PT, PT, 0x80, 0x8 ;  /* 0x000000000008781c */ /* 0x000fe20003f4f070 */
[----:B------:R-:W-:Y:S02]  /*4140*/  UIADD3 UR4, UPT, UPT, UR5, 0x1, URZ ;  /* 0x0000000105047890 */ /* 0x000fe4000fffe0ff */
[----:B------:R-:W-:Y:S02]  /*4150*/  ULEA UR8, UR5, UR17, 0x9 ;  /* 0x0000001105087291 */ /* 0x000fe4000f8e48ff */
[----:B------:R-:W-:Y:S01]  /*4160*/  UISETP.NE.AND UP1, UPT, UR4, 0x14, UPT ;  /* 0x000000140400788c */ /* 0x000fe2000bf25270 */
[----:B------:R-:W-:Y:S01]  /*4170*/  PLOP3.LUT P0, PT, PT, PT, UP0, 0x80, 0x8 ;  /* 0x000000000008781c */ /* 0x000fe20003f0f008 */
[----:B------:R-:W-:Y:S02]  /*4180*/  UIADD3 UR11, UPT, UPT, UR11, -0x1, URZ ;  /* 0xffffffff0b0b7890 */ /* 0x000fe4000fffe0ff */
[----:B------:R-:W-:Y:S02]  /*4190*/  USEL UR7, URZ, 0x1, UP1 ;  /* 0x00000001ff077887 */ /* 0x000fe40008800000 */
[----:B------:R-:W-:Y:S01]  /*41a0*/  USEL UR10, UR4, URZ, UP1 ;  /* 0x000000ff040a7287 */ /* 0x000fe20008800000 */
[----:B------:R-:W-:Y:S03]  /*41b0*/  UMOV UR9, 0xc0004010 ;  /* 0xc000401000097882 */ /* 0x000fe60000000000 */
[----:B------:R-:W-:Y:S01]  /*41c0*/  @UP0 ULEA UR4, UR10, UR13, 0x3 ;  /* 0x0000000d0a040291 */ /* 0x000fe2000f8e18ff */
[----:B------:R-:W-:Y:S01]  /*41d0*/  LOP3.LUT R8, R8, UR7, RZ, 0x3c, !PT ;  /* 0x0000000708087c12 */ /* 0x000fe2000f8e3cff */
[----:B------:R-:W-:Y:S03]  /*41e0*/  UMOV UR7, 0xc0004010 ;  /* 0xc000401000077882 */ /* 0x000fe60000000000 */
[----:B-1----:R-:W-:Y:S04]  /*41f0*/  @P0 SHF.L.U32 R0, R8, 0x1f, RZ ;  /* 0x0000001f08000819 */ /* 0x002fe800000006ff */
[----:B------:R2:W3:Y:S01]  /*4200*/  @P0 SYNCS.PHASECHK.TRANS64.TRYWAIT P2, [UR4], R0 ;  /* 0x00000000ff0005a7 */ /* 0x0004e20008041104 */
[----:B------:R-:W-:Y:S02]  /*4210*/  UIADD3 UR4, UPT, UPT, UR6, 0xa0, URZ ;  /* 0x000000a006047890 */ /* 0x000fe4000fffe0ff */
[----:B------:R-:W-:Y:S03]  /*4220*/  ULEA UR6, UR5, UR16, 0x7 ;  /* 0x0000001005067291 */ /* 0x000fe6000f8e38ff */
[----:B------:R-:W-:Y:S06]  /*4230*/  UMOV UR5, UR10 ;  /* 0x0000000a00057c82 */ /* 0x000fec0008000000 */
[----:B------:R2:W-:Y:S01]  /*4240*/  UTCQMMA gdesc[UR6], gdesc[UR8], tmem[UR14], tmem[UR20], idesc[UR21], UP2 ;  /* 0x00ff1408060075ea */ /* 0x0005e2000900030e */
[----:B------:R-:W-:Y:S01]  /*4250*/  UPLOP3.LUT UP2, UPT, UPT, UPT, UPT, 0x80, 0x8 ;  /* 0x000000000008789c */ /* 0x000fe20003f4f070 */
[----:B------:R2:W-:Y:S01]  /*4260*/  UTCBAR.MULTICAST [UR4], URZ, UR15 ;  /* 0x000000ff040073e9 */ /* 0x0005e2000800080f */
[----:B------:R-:W-:Y:S09]  /*4270*/  BRA.U UP3, `(.L_x_82) ;  /* 0xfffffffd038c7547 */ /* 0x000ff2000b83ffff */
.L_x_79:
[----:B--2---:R-:W-:Y:S01]  /*4280*/  UIADD3 UR4, UPT, UPT, UR18, 0x1, URZ ;  /* 0x0000000112047890 */ /* 0x004fe2000fffe0ff */
[C---:B------:R-:W-:Y:S01]  /*4290*/  ISETP.NE.AND P0, PT, R10.reuse, 0x2, PT ;  /* 0x000000020a00780c */ /* 0x040fe20003f05270 */
[----:B------:R-:W-:Y:S02]  /*42a0*/  UIADD3 UR5, UPT, UPT, UR19, 0x1b0, URZ ;  /* 0x000001b013057890 */ /* 0x000fe4000fffe0ff */
[----:B------:R-:W-:Y:S01]  /*42b0*/  UISETP.NE.AND UP0, UPT, UR4, 0x4, UPT ;  /* 0x000000040400788c */ /* 0x000fe2000bf05270 */
[----:B-1----:R-:W-:Y:S02]  /*42c0*/  SEL R0, RZ, 0x1, P0 ;  /* 0x00000001ff007807 */ /* 0x002fe40000000000 */
[----:B------:R-:W-:Y:S01]  /*42d0*/  SEL R10, R10, RZ, P0 ;  /* 0x000000ff0a0a7207 */ /* 0x000fe20000000000 */
[----:B------:R-:W-:Y:S01]  /*42e0*/  USEL UR6, URZ, 0x1, UP0 ;  /* 0x00000001ff067887 */ /* 0x000fe20008000000 */
[----:B------:R-:W-:Y:S01]  /*42f0*/  LOP3.LUT R9, R9, R0, RZ, 0x3c, !PT ;  /* 0x0000000009097212 */ /* 0x000fe200078e3cff */
[----:B------:R-:W-:Y:S01]  /*4300*/  USEL UR18, UR4, URZ, UP0 ;  /* 0x000000ff04127287 */ /* 0x000fe20008000000 */
[----:B------:R1:W-:Y:S03]  /*4310*/  UTCBAR [UR5], URZ ;  /* 0x000000ff050073e9 */ /* 0x0003e600080000ff */
[----:B------:R-:W-:Y:S01]  /*4320*/  LOP3.LUT R11, R11, UR6, RZ, 0x3c, !PT ;  /* 0x000000060b0b7c12 */ /* 0x000fe2000f8e3cff */
[----:B------:R-:W-:Y:S07]  /*4330*/  @P1 BRA `(.L_x_83) ;  /* 0xfffffff800c41947 */ /* 0x000fee000383ffff */
[----:B------:R-:W2:Y:S01]  /*4340*/  S2UR UR8, SR_CgaCtaId ;  /* 0x00000000000879c3 */ /* 0x000ea20000008800 */
[----:B------:R-:W-:Y:S01]  /*4350*/  ELECT P0, URZ, PT ;  /* 0x0000000000ff782f */ /* 0x000fe20003800000 */
[----:B------:R-:W-:Y:S01]  /*4360*/  IMAD.MOV.U32 R0, RZ, RZ, 0x1 ;  /* 0x00000001ff007424 */ /* 0x000fe200078e00ff */
[----:B------:R-:W-:Y:S01]  /*4370*/  UIADD3 UR13, UPT, UPT, UR13, 0x1d0, URZ ;  /* 0x000001d00d0d7890 */ /* 0x000fe2000fffe0ff */
[----:B------:R-:W-:Y:S01]  /*4380*/  SHF.L.U32 R3, R11, 0x1f, RZ ;  /* 0x0000001f0b037819 */ /* 0x000fe200000006ff */
[----:B------:R-:W-:-:S03]  /*4390*/  UMOV UR4, 0x40 ;  /* 0x0000004000047882 */ /* 0x000fc60000000000 */
[----:B------:R-:W-:Y:S01]  /*43a0*/  UVIRTCOUNT.DEALLOC.SMPOOL 0x80 ;  /* 0x000000800000784c */ /* 0x000fe20000000000 */
[----:B--2---:R-:W-:Y:S02]  /*43b0*/  ULEA UR8, UR8, UR4, 0x18 ;  /* 0x0000000408087291 */ /* 0x004fe4000f8ec0ff */
[----:B------:R-:W-:-:S07]  /*43c0*/  ULEA UR4, UR18, UR13, 0x3 ;  /* 0x0000000d12047291 */ /* 0x000fce000f8e18ff */
[----:B------:R2:W-:Y:S02]  /*43d0*/  @P0 STS.U8 [UR8+0x1c], R0 ;  /* 0x00001c00ff000988 */ /* 0x0005e40008000008 */
[----:B------:R-:W4:Y:S02]  /*43e0*/  SYNCS.PHASECHK.TRANS64.TRYWAIT P0, [UR4], R3 ;  /* 0x00000003ff0075a7 */ /* 0x000f240008001104 */
[----:B--2-4-:R-:W-:Y:S05]  /*43f0*/  @!P0 BRA `(.L_x_84) ;  /* 0x0000006400f48947 */ /* 0x014fea0003800000 */
.L_x_201:
[----:B------:R-:W-:-:S04]  /*4400*/  UIADD3 UR4, UPT, UPT, UR18, 0x1, URZ ;  /* 0x0000000112047890 */ /* 0x000fc8000fffe0ff */
[----:B------:R-:W-:-:S04]  /*4410*/  UISETP.NE.AND UP0, UPT, UR4, 0x4, UPT ;  /* 0x000000040400788c */ /* 0x000fc8000bf05270 */
[----:B------:R-:W-:Y:S02]  /*4420*/  USEL UR6, URZ, 0x1, UP0 ;  /* 0x00000001ff067887 */ /* 0x000fe40008000000 */
[----:B------:R-:W-:-:S04]  /*4430*/  USEL UR4, UR4, URZ, UP0 ;  /* 0x000000ff04047287 */ /* 0x000fc80008000000 */
[----:B-1----:R-:W-:Y:S01]  /*4440*/  ULEA UR5, UR4, UR13, 0x3 ;  /* 0x0000000d04057291 */ /* 0x002fe2000f8e18ff */
[----:B------:R-:W-:-:S04]  /*4450*/  LOP3.LUT R2, R11, UR6, RZ, 0x3c, !PT ;  /* 0x000000060b027c12 */ /* 0x000fc8000f8e3cff */
[----:B--2---:R-:W-:-:S04]  /*4460*/  SHF.L.U32 R3, R2, 0x1f, RZ ;  /* 0x0000001f02037819 */ /* 0x004fc800000006ff */
[----:B------:R-:W1:Y:S02]  /*4470*/  SYNCS.PHASECHK.TRANS64.TRYWAIT P0, [UR5], R3 ;  /* 0x00000003ff0075a7 */ /* 0x000e640008001105 */
[----:B-1----:R-:W-:Y:S05]  /*4480*/  @!P0 BRA `(.L_x_85) ;  /* 0x0000006400e88947 */ /* 0x002fea0003800000 */
.L_x_203:
        /* <DEDUP_REMOVED lines=9> */
.L_x_205:
[----:B------:R-:W-:-:S04]  /*4520*/  UIADD3 UR4, UPT, UPT, UR4, 0x1, URZ ;  /* 0x0000000104047890 */ /* 0x000fc8000fffe0ff */
[----:B------:R-:W-:-:S04]  /*4530*/  UISETP.NE.AND UP0, UPT, UR4, 0x4, UPT ;  /* 0x000000040400788c */ /* 0x000fc8000bf05270 */
[----:B------:R-:W-:Y:S02]  /*4540*/  USEL UR5, URZ, 0x1, UP0 ;  /* 0x00000001ff057887 */ /* 0x000fe40008000000 */
[----:B------:R-:W-:-:S04]  /*4550*/  USEL UR4, UR4, URZ, UP0 ;  /* 0x000000ff04047287 */ /* 0x000fc80008000000 */
[----:B------:R-:W-:Y:S01]  /*4560*/  ULEA UR4, UR4, UR13, 0x3 ;  /* 0x0000000d04047291 */ /* 0x000fe2000f8e18ff */
[----:B-1----:R-:W-:-:S04]  /*4570*/  LOP3.LUT R3, R2, UR5, RZ, 0x3c, !PT ;  /* 0x0000000502037c12 */ /* 0x002fc8000f8e3cff */
[----:B------:R-:W-:-:S04]  /*4580*/  SHF.L.U32 R3, R3, 0x1f, RZ ;  /* 0x0000001f03037819 */ /* 0x000fc800000006ff */
[----:B------:R-:W1:Y:S02]  /*4590*/  SYNCS.PHASECHK.TRANS64.TRYWAIT P0, [UR4], R3 ;  /* 0x00000003ff0075a7 */ /* 0x000e640008001104 */
[----:B-1----:R-:W-:Y:S05]  /*45a0*/  @!P0 BRA `(.L_x_87) ;  /* 0x0000006400d08947 */ /* 0x002fea0003800000 */
.L_x_207:
[----:B------:R-:W-:Y:S01]  /*45b0*/  NOP ;  /* 0x0000000000007918 */ /* 0x000fe20000000000 */
[----:B-1----:R-:W1:Y:S01]  /*45c0*/  LDS R0, [UR8+0x14] ;  /* 0x00001408ff007984 */ /* 0x002e620008000800 */
[----:B------:R-:W-:Y:S01]  /*45d0*/  ULOP3.LUT UR4, UR24, 0xffff, URZ, 0xc0, !UPT ;  /* 0x0000ffff18047892 */ /* 0x000fe2000f8ec0ff */
[----:B------:R-:W-:Y:S01]  /*45e0*/  UMOV UR5, 0xffff ;  /* 0x0000ffff00057882 */ /* 0x000fe20000000000 */
[----:B------:R-:W-:Y:S02]  /*45f0*/  UMOV UR6, 0x1 ;  /* 0x0000000100067882 */ /* 0x000fe40000000000 */
[----:B------:R-:W-:-:S04]  /*4600*/  USHF.R.U32.HI UR4, URZ, 0x5, UR4 ;  /* 0x00000005ff047899 */ /* 0x000fc80008011604 */
[----:B------:R-:W-:Y:S02]  /*4610*/  USHF.L.U32 UR5, UR5, UR4, URZ ;  /* 0x0000000405057299 */ /* 0x000fe400080006ff */
[----:B------:R-:W-:-:S04]  /*4620*/  USHF.L.U32 UR4, UR6, UR4, URZ ;  /* 0x0000000406047299 */ /* 0x000fc800080006ff */
[----:B-1----:R-:W-:-:S04]  /*4630*/  LOP3.LUT R0, R0, UR5, RZ, 0xc0, !PT ;  /* 0x0000000500007c12 */ /* 0x002fc8000f8ec0ff */
[----:B------:R-:W-:-:S13]  /*4640*/  ISETP.NE.AND P0, PT, R0, UR5, PT ;  /* 0x0000000500007c0c */ /* 0x000fda000bf05270 */
[----:B------:R-:W-:Y:S05]  /*4650*/  @P0 BRA `(.L_x_88) ;  /* 0x0000000000580947 */ /* 0x000fea0003800000 */
[----:B------:R-:W1:Y:S02]  /*4660*/  LDS R0, [UR8+0x18] ;  /* 0x00001808ff007984 */ /* 0x000e640008000800 */
[----:B-1----:R-:W-:-:S04]  /*4670*/  LOP3.LUT R0, R0, UR4, RZ, 0xc0, !PT ;  /* 0x0000000400007c12 */ /* 0x002fc8000f8ec0ff */
[----:B------:R-:W-:-:S13]  /*4680*/  ISETP.NE.AND P0, PT, R0, UR4, PT ;  /* 0x0000000400007c0c */ /* 0x000fda000bf05270 */
[----:B------:R-:W-:Y:S05]  /*4690*/  @P0 BRA `(.L_x_89) ;  /* 0x00000000003c0947 */ /* 0x000fea0003800000 */
[----:B------:R-:W1:Y:S01]  /*46a0*/  S2R R2, SR_LANEID ;  /* 0x0000000000027919 */ /* 0x000e620000000000 */
[----:B------:R-:W-:Y:S01]  /*46b0*/  ULOP3.LUT UR5, URZ, UR5, URZ, 0x33, !UPT ;  /* 0x00000005ff057292 */ /* 0x000fe2000f8e33ff */
[----:B------:R-:W-:Y:S01]  /*46c0*/  LOP3.LUT R4, RZ, UR4, RZ, 0x33, !PT ;  /* 0x00000004ff047c12 */ /* 0x000fe2000f8e33ff */
[----:B------:R-:W-:Y:S02]  /*46d0*/  VOTEU.ANY UR4, UPT, PT ;  /* 0x0000000000047886 */ /* 0x000fe400038e0100 */
[----:B------:R-:W-:Y:S01]  /*46e0*/  UFLO.U32 UR4, UR4 ;  /* 0x00000004000472bd */ /* 0x000fe200080e0000 */
[----:B------:R-:W2:Y:S01]  /*46f0*/  REDUX UR6, R4 ;  /* 0x00000000040673c4 */ /* 0x000ea20000000000 */
[----:B------:R-:W-:-:S06]  /*4700*/  IMAD.U32 R0, RZ, RZ, UR5 ;  /* 0x00000005ff007e24 */ /* 0x000fcc000f8e00ff */
[----:B------:R4:W-:Y:S01]  /*4710*/  UTCATOMSWS.AND URZ, UR5 ;  /* 0x0000000500ff79e3 */ /* 0x0009e20008000000 */
[----:B------:R-:W3:Y:S01]  /*4720*/  REDUX UR7, R0 ;  /* 0x00000000000773c4 */ /* 0x000ee20000000000 */
[----:B-1----:R-:W-:Y:S01]  /*4730*/  ISETP.EQ.U32.AND P0, PT, R2, UR4, PT ;  /* 0x0000000402007c0c */ /* 0x002fe2000bf02070 */
[----:B--2---:R-:W-:Y:S01]  /*4740*/  IMAD.U32 R2, RZ, RZ, UR6 ;  /* 0x00000006ff027e24 */ /* 0x004fe2000f8e00ff */
[----:B---3--:R-:W-:-:S11]  /*4750*/  MOV R3, UR7 ;  /* 0x0000000700037c02 */ /* 0x008fd60008000f00 */
[----:B------:R4:W-:Y:S04]  /*4760*/  @P0 ATOMS.AND RZ, [UR8+0x14], R3 ;  /* 0x00001403ffff098c */ /* 0x0009e8000a800008 */
[----:B------:R4:W-:Y:S01]  /*4770*/  @P0 ATOMS.AND RZ, [UR8+0x18], R2 ;  /* 0x00001802ffff098c */ /* 0x0009e2000a800008 */
[----:B------:R-:W-:Y:S05]  /*4780*/  BRA `(.L_x_90) ;  /* 0x0000000000147947 */ /* 0x000fea0003800000 */
.L_x_89:
[----:B------:R-:W-:Y:S02]  /*4790*/  MOV R2, 0x47b0 ;  /* 0x000047b000027802 */ /* 0x000fe40000000f00 */
[----:B---3-5:R-:W-:Y:S05]  /*47a0*/  CALL.REL.NOINC `($__internal_0_$__cuda_sm10x_tcgen05_guardrail_trap_col_being_dealloced_not_returned_by_alloc) ;  /* 0x0000006800b47944 */ /* 0x028fea0003c00000 */
[----:B------:R-:W-:Y:S05]  /*47b0*/  BRA `(.L_x_90) ;  /* 0x0000000000087947 */ /* 0x000fea0003800000 */
.L_x_88:
[----:B------:R-:W-:Y:S02]  /*47c0*/  MOV R2, 0x47e0 ;  /* 0x000047e000027802 */ /* 0x000fe40000000f00 */
[----:B---3-5:R-:W-:Y:S05]  /*47d0*/  CALL.REL.NOINC `($__internal_2_$__cuda_sm10x_tcgen05_guardrail_trap_unallocated_columns_being_dealloced) ;  /* 0x0000006800c07944 */ /* 0x028fea0003c00000 */
.L_x_90:
[----:B------:R-:W-:Y:S01]  /*47e0*/  NOP ;  /* 0x0000000000007918 */ /* 0x000fe20000000000 */
[----:B----4-:R-:W-:Y:S05]  /*47f0*/  EXIT ;  /* 0x000000000000794d */ /* 0x010fea0003800000 */
.L_x_72:
[----:B------:R-:W-:-:S09]  /*4800*/  UISETP.NE.OR UP0, UPT, UR17, 0x3, !UP3 ;  /* 0x000000031100788c */ /* 0x000fd2000df05670 */
[----:B------:R-:W-:Y:S05]  /*4810*/  BRA.U UP0, `(.L_x_91) ;  /* 0x0000001100587547 */ /* 0x000fea000b800000 */
[----:B------:R-:W1:Y:S01]  /*4820*/  S2UR UR10, SR_CgaCtaId ;  /* 0x00000000000a79c3 */ /* 0x000e620000008800 */
[----:B------:R-:W2:Y:S01]  /*4830*/  LDCU UR31, c[0x0][0x370] ;  /* 0x00006e00ff1f77ac */ /* 0x000ea20008000800 */
[----:B------:R-:W-:Y:S02]  /*4840*/  HFMA2 R13, -RZ, RZ, 0, 0 ;  /* 0x00000000ff0d7431 */ /* 0x000fe400000001ff */
[----:B------:R-:W-:Y:S01]  /*4850*/  IMAD.MOV.U32 R15, RZ, RZ, 0x1 ;  /* 0x00000001ff0f7424 */ /* 0x000fe200078e00ff */
[----:B------:R-:W-:Y:S01]  /*4860*/  MOV R7, 0x1000 ;  /* 0x0000100000077802 */ /* 0x000fe20000000f00 */
[----:B------:R-:W2:Y:S01]  /*4870*/  LDCU.128 UR44, c[0x0][0xb10] ;  /* 0x00016200ff2c77ac */ /* 0x000ea20008000c00 */
[----:B------:R-:W-:Y:S01]  /*4880*/  IMAD.MOV.U32 R14, RZ, RZ, RZ ;  /* 0x000000ffff0e7224 */ /* 0x000fe200078e00ff */
[----:B------:R-:W3:Y:S01]  /*4890*/  LDC.64 R16, c[0x0][0x348] ;  /* 0x0000d200ff107b82 */ /* 0x000ee20000000a00 */
[----:B------:R-:W4:Y:S01]  /*48a0*/  LDCU UR30, c[0x0][0x374] ;  /* 0x00006e80ff1e77ac */ /* 0x000f220008000800 */
[----:B------:R-:W1:Y:S06]  /*48b0*/  LDCU UR15, c[0x0][0xb0c] ;  /* 0x00016180ff0f77ac */ /* 0x000e6c0008000800 */
[----:B------:R-:W3:Y:S01]  /*48c0*/  LDC.64 R2, c[0x0][0x888] ;  /* 0x00022200ff027b82 */ /* 0x000ee20000000a00 */
[----:B------:R-:W3:Y:S01]  /*48d0*/  LDCU UR49, c[0x0][0xb20] ;  /* 0x00016400ff3177ac */ /* 0x000ee20008000800 */
[----:B------:R-:W3:Y:S06]  /*48e0*/  LDCU UR4, c[0x0][0xb30] ;  /* 0x00016600ff0477ac */ /* 0x000eec0008000800 */
[----:B------:R-:W3:Y:S01]  /*48f0*/  LDC.64 R4, c[0x0][0x890] ;  /* 0x00022400ff047b82 */ /* 0x000ee20000000a00 */
[----:B------:R-:W-:Y:S01]  /*4900*/  UMOV UR21, 0x400 ;  /* 0x0000040000157882 */ /* 0x000fe20000000000 */
[----:B--2---:R-:W-:-:S02]  /*4910*/  UIMAD.WIDE.U32 UR6, UR31, UR44, URZ ;  /* 0x0000002c1f0672a5 */ /* 0x004fc4000f8e00ff */
[----:B----4-:R-:W-:Y:S02]  /*4920*/  UIMAD.WIDE.U32 UR8, UR30, UR47, URZ ;  /* 0x0000002f1e0872a5 */ /* 0x010fe4000f8e00ff */
[----:B-1----:R-:W-:Y:S02]  /*4930*/  ULEA UR21, UR10, UR21, 0x18 ;  /* 0x000000150a157291 */ /* 0x002fe4000f8ec0ff */
[----:B------:R-:W-:Y:S02]  /*4940*/  UPLOP3.LUT UP3, UPT, UPT, UPT, UPT, 0x40, 0x4 ;  /* 0x000000000004789c */ /* 0x000fe40003f6e870 */
[----:B------:R-:W-:Y:S02]  /*4950*/  UIADD3 UR37, UPT, UPT, UR21, 0x158, URZ ;  /* 0x0000015815257890 */ /* 0x000fe4000fffe0ff */
[----:B------:R-:W-:Y:S02]  /*4960*/  UIADD3 UR33, UPT, UPT, UR21, 0x140, URZ ;  /* 0x0000014015217890 */ /* 0x000fe4000fffe0ff */
[----:B------:R-:W-:-:S02]  /*4970*/  UIADD3 UR25, UPT, UPT, UR21, 0x148, URZ ;  /* 0x0000014815197890 */ /* 0x000fc4000fffe0ff */
[----:B------:R-:W-:Y:S01]  /*4980*/  UIADD3 UR17, UPT, UPT, UR21, 0x150, URZ ;  /* 0x0000015015117890 */ /* 0x000fe2000fffe0ff */
[----:B------:R-:W-:Y:S01]  /*4990*/  UMOV UR6, UR7 ;  /* 0x0000000700067c82 */ /* 0x000fe20008000000 */
[----:B------:R-:W-:Y:S01]  /*49a0*/  UMOV UR41, UR9 ;  /* 0x0000000900297c82 */ /* 0x000fe20008000000 */
[----:B------:R-:W-:Y:S02]  /*49b0*/  UISETP.GE.AND UP0, UPT, UR42, 0x1, UPT ;  /* 0x000000012a00788c */ /* 0x000fe4000bf06270 */
[----:B------:R-:W-:Y:S01]  /*49c0*/  UISETP.NE.AND UP4, UPT, UR42, 0x1, UPT ;  /* 0x000000012a00788c */ /* 0x000fe2000bf85270 */
[----:B------:R-:W1:Y:S01]  /*49d0*/  LDCU.64 UR22, c[0x0][0xb28] ;  /* 0x00016500ff1677ac */ /* 0x000e620008000a00 */
[----:B------:R-:W-:Y:S02]  /*49e0*/  UISETP.NE.AND UP6, UPT, UR15, 0x1, UPT ;  /* 0x000000010f00788c */ /* 0x000fe4000bfc5270 */
[----:B------:R-:W-:Y:S02]  /*49f0*/  UISETP.NE.AND UP5, UPT, UR46, 0x1, UPT ;  /* 0x000000012e00788c */ /* 0x000fe4000bfa5270 */
[----:B------:R-:W-:-:S02]  /*4a00*/  UPRMT UR37, UR10, 0x654, UR37 ;  /* 0x000006540a257896 */ /* 0x000fc40008000025 */
[----:B------:R-:W-:Y:S02]  /*4a10*/  USHF.R.U32.HI UR43, URZ, UR45, UR6 ;  /* 0x0000002dff2b7299 */ /* 0x000fe40008011606 */
[----:B------:R-:W-:Y:S02]  /*4a20*/  UPRMT UR40, UR10, 0x654, UR33 ;  /* 0x000006540a287896 */ /* 0x000fe40008000021 */
[----:B------:R-:W-:Y:S02]  /*4a30*/  UPRMT UR39, UR10, 0x654, UR25 ;  /* 0x000006540a277896 */ /* 0x000fe40008000019 */
[----:B------:R-:W-:Y:S02]  /*4a40*/  UPRMT UR38, UR10, 0x654, UR17 ;  /* 0x000006540a267896 */ /* 0x000fe40008000011 */
[----:B---3--:R-:W-:Y:S02]  /*4a50*/  USHF.R.U32.HI UR41, URZ, UR49, UR41 ;  /* 0x00000031ff297299 */ /* 0x008fe40008011629 */
[----:B------:R-:W-:-:S11]  /*4a60*/  UISETP.NE.AND UP2, UPT, UR4, 0x1, UPT ;  /* 0x000000010400788c */ /* 0x000fd6000bf45270 */
.L_x_102:
[C---:B------:R-:W-:Y:S02]  /*4a70*/  LEA R12, R14.reuse, UR21, 0x3 ;  /* 0x000000150e0c7c11 */ /* 0x040fe4000f8e18ff */
[----:B------:R-:W-:Y:S02]  /*4a80*/  SHF.L.U32 R9, R13, 0x1f, RZ ;  /* 0x0000001f0d097819 */ /* 0x000fe400000006ff */
[----:B------:R-:W-:Y:S02]  /*4a90*/  LEA R10, R14, UR21, 0x4 ;  /* 0x000000150e0a7c11 */ /* 0x000fe4000f8e20ff */
[----:B--2---:R-:W2:Y:S02]  /*4aa0*/  SYNCS.PHASECHK.TRANS64.TRYWAIT P0, [R12+URZ+0x190], R9 ;  /* 0x000190090c0075a7 */ /* 0x004ea400080011ff */
[----:B--2---:R-:W-:Y:S05]  /*4ab0*/  @!P0 BRA `(.L_x_92) ;  /* 0x0000006000a48947 */ /* 0x004fea0003800000 */
.L_x_208:
[----:B--2---:R-:W2:Y:S01]  /*4ac0*/  LDS.128 R8, [R10+0x220] ;  /* 0x000220000a087984 */ /* 0x004ea20000000c00 */
[----:B------:R-:W-:Y:S01]  /*4ad0*/  UISETP.GE.AND UP0, UPT, UR42, 0x1, UPT ;  /* 0x000000012a00788c */ /* 0x000fe2000bf06270 */
[----:B------:R-:W-:Y:S01]  /*4ae0*/  @!PT LDS RZ, [RZ] ;  /* 0x00000000fffff984 */ /* 0x000fe20000000800 */
[----:B------:R-:W-:Y:S01]  /*4af0*/  @!PT LDS RZ, [RZ] ;  /* 0x00000000fffff984 */ /* 0x000fe20000000800 */
[----:B------:R-:W-:Y:S01]  /*4b00*/  @!PT LDS RZ, [RZ] ;  /* 0x00000000fffff984 */ /* 0x000fe20000000800 */
[----:B------:R-:W-:Y:S01]  /*4b10*/  @!PT LDS RZ, [RZ] ;  /* 0x00000000fffff984 */ /* 0x000fe20000000800 */
[----:B------:R3:W-:Y:S06]  /*4b20*/  MEMBAR.ALL.CTA ;  /* 0x0000000000007992 */ /* 0x0007ec0000008000 */
[----:B---3--:R-:W3:Y:S01]  /*4b30*/  FENCE.VIEW.ASYNC.S ;  /* 0x00000000000073c6 */ /* 0x008ee20000000000 */
[----:B--2---:R-:W-:Y:S11]  /*4b40*/  LOP3.LUT P0, RZ, R10, 0x1, RZ, 0xc0, !PT ;  /* 0x000000010aff7812 */ /* 0x004ff6000780c0ff */
[----:B------:R-:W-:Y:S02]  /*4b50*/  @!UPT UIADD3 URZ, UPT, UPT, URZ, URZ, URZ ;  /* 0x000000fffffff290 */ /* 0x000fe4000fffe0ff */
[----:B---3--:R-:W-:Y:S01]  /*4b60*/  VOTEU.ANY UP1, P0 ;  /* 0x0000000000ff7886 */ /* 0x008fe20000020100 */
[----:B------:R-:W-:Y:S11]  /*4b70*/  PLOP3.LUT P0, PT, PT, PT, UP1, 0x80, 0x8 ;  /* 0x000000000008781c */ /* 0x000ff60003f0f018 */
[----:B------:R-:W-:Y:S02]  /*4b80*/  @!UPT UIADD3 URZ, UPT, UPT, URZ, URZ, URZ ;  /* 0x000000fffffff290 */ /* 0x000fe4000fffe0ff */
[----:B------:R-:W-:Y:S02]  /*4b90*/  @P0 SHF.R.U32.HI R0, RZ, 0x10, R9 ;  /* 0x00000010ff000819 */ /* 0x000fe40000011609 */
[----:B------:R-:W-:Y:S02]  /*4ba0*/  @P0 MOV R6, R8 ;  /* 0x0000000800060202 */ /* 0x000fe40000000f00 */
[----:B------:R-:W-:Y:S01]  /*4bb0*/  @P0 R2UR UR4, R0 ;  /* 0x00000000000402ca */ /* 0x000fe200000e0000 */
[----:B------:R-:W-:Y:S01]  /*4bc0*/  VIADD R0, R12, 0x1a0 ;  /* 0x000001a00c007836 */ /* 0x000fe20000000000 */
[----:B------:R-:W-:Y:S02]  /*4bd0*/  @P0 LOP3.LUT R8, R9, 0xffff, RZ, 0xc0, !PT ;  /* 0x0000ffff09080812 */ /* 0x000fe400078ec0ff */
[----:B------:R-:W-:Y:S02]  /*4be0*/  @P0 R2UR UR6, R6 ;  /* 0x00000000060602ca */ /* 0x000fe400000e0000 */
[----:B------:R-:W-:Y:S02]  /*4bf0*/  PRMT R0, RZ, 0x654, R0 ;  /* 0x00000654ff007816 */ /* 0x000fe40000000000 */
[----:B------:R-:W-:Y:S02]  /*4c00*/  @P0 R2UR UR5, R8 ;  /* 0x00000000080502ca */ /* 0x000fe400000e0000 */
[----:B------:R2:W-:Y:S03]  /*4c10*/  SYNCS.ARRIVE.TRANS64.RED.A1T0 RZ, [R0+URZ], RZ ;  /* 0x000000ff00ff79a7 */ /* 0x0005e600081004ff */
[----:B------:R-:W-:Y:S04]  /*4c20*/  @UP1 UMOV UR29, UR4 ;  /* 0x00000004001d1c82 */ /* 0x000fe80008000000 */
[----:B------:R-:W-:Y:S04]  /*4c30*/  @UP1 UMOV UR14, UR6 ;  /* 0x00000006000e1c82 */ /* 0x000fe80008000000 */
[----:B------:R-:W-:Y:S01]  /*4c40*/  @UP1 UMOV UR13, UR5 ;  /* 0x00000005000d1c82 */ /* 0x000fe20008000000 */
[----:B------:R-:W-:Y:S05]  /*4c50*/  BRA.U !UP0, `(.L_x_93) ;  /* 0x0000000108a47547 */ /* 0x000fea000b800000 */
[----:B------:R-:W-:Y:S02]  /*4c60*/  UIMAD.WIDE.U32 UR18, UR13, UR47, URZ ;  /* 0x0000002f0d1272a5 */ /* 0x000fe4000f8e00ff */
[----:B------:R-:W-:Y:S02]  /*4c70*/  UIMAD.WIDE.U32 UR26, UR14, UR44, URZ ;  /* 0x0000002c0e1a72a5 */ /* 0x000fe4000f8e00ff */
[----:B------:R-:W-:Y:S02]  /*4c80*/  USEL UR4, UR30, UR41, !UP5 ;  /* 0x000000291e047287 */ /* 0x000fe4000e800000 */
[----:B------:R-:W-:Y:S02]  /*4c90*/  USEL UR7, UR31, UR43, !UP6 ;  /* 0x0000002b1f077287 */ /* 0x000fe4000f000000 */
[----:B-1----:R-:W-:Y:S02]  /*4ca0*/  UIMAD.WIDE.U32 UR8, UR4, UR22, URZ ;  /* 0x00000016040872a5 */ /* 0x002fe4000f8e00ff */
[----:B------:R-:W-:Y:S01]  /*4cb0*/  UIMAD.WIDE.U32 UR10, UR7, UR22, URZ ;  /* 0x00000016070a72a5 */ /* 0x000fe2000f8e00ff */
[----:B------:R-:W-:Y:S02]  /*4cc0*/  UMOV UR5, UR19 ;  /* 0x0000001300057c82 */ /* 0x000fe40008000000 */
[----:B------:R-:W-:Y:S03]  /*4cd0*/  USHF.R.U32.HI UR6, URZ, UR49, UR5 ;  /* 0x00000031ff067299 */ /* 0x000fe60008011605 */
[----:B------:R-:W-:Y:S01]  /*4ce0*/  UMOV UR5, UR27 ;  /* 0x0000001b00057c82 */ /* 0x000fe20008000000 */
[----:B------:R-:W-:Y:S02]  /*4cf0*/  USEL UR6, UR13, UR6, !UP5 ;  /* 0x000000060d067287 */ /* 0x000fe4000e800000 */
[----:B------:R-:W-:Y:S03]  /*4d00*/  USHF.R.U32.HI UR12, URZ, UR45, UR5 ;  /* 0x0000002dff0c7299 */ /* 0x000fe60008011605 */
[----:B------:R-:W-:Y:S02]  /*4d10*/  UMOV UR5, UR9 ;  /* 0x0000000900057c82 */ /* 0x000fe40008000000 */
[----:B------:R-:W-:Y:S03]  /*4d20*/  @UP4 USHF.R.U32.HI UR4, URZ, UR23, UR5 ;  /* 0x00000017ff044299 */ /* 0x000fe60008011605 */
[----:B------:R-:W-:Y:S01]  /*4d30*/  UMOV UR5, UR11 ;  /* 0x0000000b00057c82 */ /* 0x000fe20008000000 */
[----:B------:R-:W-:Y:S02]  /*4d40*/  UIMAD UR4, UR42, UR4, URZ ;  /* 0x000000042a0472a4 */ /* 0x000fe4000f8e02ff */
[----:B------:R-:W-:Y:S02]  /*4d50*/  @UP4 USHF.R.U32.HI UR7, URZ, UR23, UR5 ;  /* 0x00000017ff074299 */ /* 0x000fe40008011605 */
[----:B------:R-:W-:Y:S02]  /*4d60*/  UIMAD.WIDE.U32 UR10, UR6, UR22, URZ ;  /* 0x00000016060a72a5 */ /* 0x000fe4000f8e00ff */
[----:B------:R-:W-:Y:S02]  /*4d70*/  USEL UR5, UR14, UR12, !UP6 ;  /* 0x0000000c0e057287 */ /* 0x000fe4000f000000 */
[----:B------:R-:W-:Y:S02]  /*4d80*/  UIMAD UR8, UR42, UR7, URZ ;  /* 0x000000072a0872a4 */ /* 0x000fe4000f8e02ff */
[----:B------:R-:W-:Y:S03]  /*4d90*/  UISETP.GE.AND UP0, UPT, UR6, UR4, UPT ;  /* 0x000000040600728c */ /* 0x000fe6000bf06270 */
[----:B------:R-:W-:Y:S01]  /*4da0*/  UMOV UR4, UR11 ;  /* 0x0000000b00047c82 */ /* 0x000fe20008000000 */
[----:B------:R-:W-:Y:S02]  /*4db0*/  UISETP.GE.OR UP0, UPT, UR5, UR8, UP0 ;  /* 0x000000080500728c */ /* 0x000fe40008706670 */
[----:B------:R-:W-:Y:S02]  /*4dc0*/  USHF.R.U32.HI UR4, URZ, UR23, UR4 ;  /* 0x00000017ff047299 */ /* 0x000fe40008011604 */
[----:B------:R-:W-:Y:S02]  /*4dd0*/  UIMAD.WIDE.U32 UR8, UR5, UR22, URZ ;  /* 0x00000016050872a5 */ /* 0x000fe4000f8e00ff */
[----:B------:R-:W-:Y:S04]  /*4de0*/  USEL UR10, UR6, UR4, !UP4 ;  /* 0x00000004060a7287 */ /* 0x000fe8000e000000 */
[----:B------:R-:W-:Y:S01]  /*4df0*/  UIADD3 UR11, UPT, UPT, -UR10, URZ, URZ ;  /* 0x000000ff0a0b7290 */ /* 0x000fe2000fffe1ff */
[----:B------:R-:W-:Y:S02]  /*4e00*/  @!UP0 UMOV UR4, UR9 ;  /* 0x0000000900048c82 */ /* 0x000fe40008000000 */
[----:B------:R-:W-:Y:S02]  /*4e10*/  @!UP0 USHF.R.U32.HI UR4, URZ, UR23, UR4 ;  /* 0x00000017ff048299 */ /* 0x000fe40008011604 */
[----:B------:R-:W-:Y:S02]  /*4e20*/  UIMAD UR8, UR42, UR11, UR6 ;  /* 0x0000000b2a0872a4 */ /* 0x000fe4000f8e0206 */
[----:B------:R-:W-:Y:S04]  /*4e30*/  @!UP0 USEL UR4, UR5, UR4, !UP4 ;  /* 0x0000000405048287 */ /* 0x000fe8000e000000 */
[----:B------:R-:W-:Y:S02]  /*4e40*/  @!UP0 UIMAD UR8, UR7, UR8, UR4 ;  /* 0x00000008070882a4 */ /* 0x000fe4000f8e0204 */
[----:B------:R-:W-:Y:S02]  /*4e50*/  @!UP0 UIADD3 UR9, UPT, UPT, UR10, -UR4, URZ ;  /* 0x800000040a098290 */ /* 0x000fe4000fffe0ff */
[----:B------:R-:W-:Y:S02]  /*4e60*/  UIADD3 UR4, UPT, UPT, -UR5, URZ, URZ ;  /* 0x000000ff05047290 */ /* 0x000fe4000fffe1ff */
[----:B------:R-:W-:Y:S02]  /*4e70*/  UIADD3 UR7, UPT, UPT, -UR6, URZ, URZ ;  /* 0x000000ff06077290 */ /* 0x000fe4000fffe1ff */
[----:B------:R-:W-:Y:S02]  /*4e80*/  @!UP0 UIMAD UR6, UR9, UR42, UR5 ;  /* 0x0000002a090682a4 */ /* 0x000fe4000f8e0205 */
[----:B------:R-:W-:Y:S02]  /*4e90*/  UIMAD UR14, UR15, UR4, UR14 ;  /* 0x000000040f0e72a4 */ /* 0x000fe4000f8e020e */
[----:B------:R-:W-:Y:S01]  /*4ea0*/  UIMAD UR13, UR46, UR7, UR13 ;  /* 0x000000072e0d72a4 */ /* 0x000fe2000f8e020d */
[----:B------:R-:W-:Y:S02]  /*4eb0*/  @!UP0 UMOV UR5, UR8 ;  /* 0x0000000800058c82 */ /* 0x000fe40008000000 */
[----:B------:R-:W-:Y:S02]  /*4ec0*/  UIMAD UR14, UR5, UR15, UR14 ;  /* 0x0000000f050e72a4 */ /* 0x000fe4000f8e020e */
[----:B------:R-:W-:Y:S11]  /*4ed0*/  UIMAD UR13, UR6, UR46, UR13 ;  /* 0x0000002e060d72a4 */ /* 0x000ff6000f8e020d */
[----:B------:R-:W-:Y:S01]  /*4ee0*/  @!UPT UIADD3 URZ, UPT, UPT, URZ, URZ, URZ ;  /* 0x000000fffffff290 */ /* 0x000fe2000fffe0ff */
.L_x_93:
[----:B------:R-:W3:Y:S01]  /*4ef0*/  @!UP2 LDCU.128 UR8, c[0x0][0xb10] ;  /* 0x00016200ff08a7ac */ /* 0x000ee20008000c00 */
[C---:B------:R-:W-:Y:S02]  /*4f00*/  ISETP.NE.U32.AND P1, PT, R4.reuse, RZ, PT ;  /* 0x000000ff0400720c */ /* 0x040fe40003f25070 */
[----:B------:R-:W-:Y:S02]  /*4f10*/  ISETP.NE.U32.AND P0, PT, R4, RZ, PT ;  /* 0x000000ff0400720c */ /* 0x000fe40003f05070 */
[C---:B------:R-:W-:Y:S02]  /*4f20*/  ISETP.NE.AND.EX P1, PT, R5.reuse, RZ, PT, P1 ;  /* 0x000000ff0500720c */ /* 0x040fe40003f25310 */
[----:B------:R-:W-:Y:S01]  /*4f30*/  ISETP.NE.AND.EX P0, PT, R5, RZ, PT, P0 ;  /* 0x000000ff0500720c */ /* 0x000fe20003f05300 */
[----:B------:R-:W4:Y:S01]  /*4f40*/  @!UP2 LDCU UR5, c[0x0][0xb0c] ;  /* 0x00016180ff05a7ac */ /* 0x000f220008000800 */
[----:B------:R-:W-:Y:S01]  /*4f50*/  SHF.L.U32 R9, R15, 0x1f, RZ ;  /* 0x0000001f0f097819 */ /* 0x000fe200000006ff */
[----:B------:R-:W-:Y:S02]  /*4f60*/  USHF.L.U32 UR35, UR16, 0x6, URZ ;  /* 0x0000000610237899 */ /* 0x000fe400080006ff */
[----:B------:R-:W-:Y:S02]  /*4f70*/  USHF.L.U32 UR34, UR20, 0x8, URZ ;  /* 0x0000000814227899 */ /* 0x000fe400080006ff */
[----:B---3--:R-:W-:Y:S07]  /*4f80*/  UIMAD.WIDE.U32 UR6, UR14, UR8, URZ ;  /* 0x000000080e0672a5 */ /* 0x008fee000f8e00ff */
[----:B------:R-:W-:Y:S01]  /*4f90*/  @!UP2 UMOV UR4, UR7 ;  /* 0x000000070004ac82 */ /* 0x000fe20008000000 */
[----:B----4-:R-:W-:Y:S02]  /*4fa0*/  @!UP2 UISETP.NE.AND UP0, UPT, UR5, 0x1, UPT ;  /* 0x000000010500a88c */ /* 0x010fe4000bf05270 */
[----:B------:R-:W-:Y:S02]  /*4fb0*/  @!UP2 USHF.R.U32.HI UR4, URZ, UR9, UR4 ;  /* 0x00000009ff04a299 */ /* 0x000fe40008011604 */
[----:B------:R-:W-:Y:S02]  /*4fc0*/  UIMAD.WIDE.U32 UR6, UR13, UR11, URZ ;  /* 0x0000000b0d0672a5 */ /* 0x000fe4000f8e00ff */
[----:B------:R-:W-:Y:S02]  /*4fd0*/  @!UP2 USEL UR8, UR14, UR4, !UP0 ;  /* 0x000000040e08a287 */ /* 0x000fe4000c000000 */
[----:B------:R-:W-:Y:S03]  /*4fe0*/  @!UP2 UISETP.NE.AND UP0, UPT, UR10, 0x1, UPT ;  /* 0x000000010a00a88c */ /* 0x000fe6000bf05270 */
[----:B------:R-:W-:Y:S02]  /*4ff0*/  @!UP2 UMOV UR6, UR7 ;  /* 0x000000070006ac82 */ /* 0x000fe40008000000 */
[----:B------:R-:W3:Y:S02]  /*5000*/  @!UP2 LDCU UR4, c[0x0][0xb20] ;  /* 0x00016400ff04a7ac */ /* 0x000ee40008000800 */
[----:B---3--:R-:W-:Y:S04]  /*5010*/  @!UP2 USHF.R.U32.HI UR6, URZ, UR4, UR6 ;  /* 0x00000004ff06a299 */ /* 0x008fe80008011606 */
[----:B------:R-:W-:Y:S04]  /*5020*/  @!UP2 USEL UR6, UR13, UR6, !UP0 ;  /* 0x000000060d06a287 */ /* 0x000fe8000c000000 */
[----:B------:R-:W-:Y:S02]  /*5030*/  @!UP2 UIADD3 UR4, UPT, UPT, -UR8, UR6, URZ ;  /* 0x000000060804a290 */ /* 0x000fe4000fffe1ff */
[----:B------:R-:W-:Y:S02]  /*5040*/  @!UP2 UIADD3 UR6, UPT, UPT, UR8, -UR6, URZ ;  /* 0x800000060806a290 */ /* 0x000fe4000fffe0ff */
[----:B------:R-:W-:Y:S02]  /*5050*/  @!UP2 UIMAD UR14, UR4, UR5, UR14 ;  /* 0x00000005040ea2a4 */ /* 0x000fe4000f8e020e */
[----:B------:R-:W-:Y:S01]  /*5060*/  @!UP2 UIMAD UR13, UR6, UR10, UR13 ;  /* 0x0000000a060da2a4 */ /* 0x000fe2000f8e020d */
[----:B------:R-:W-:Y:S11]  /*5070*/  BRA.U UP3, `(.L_x_94) ;  /* 0x0000000103107547 */ /* 0x000ff6000b800000 */
[----:B--2---:R-:W-:Y:S04]  /*5080*/  MOV R0, UR48 ;  /* 0x0000003000007c02 */ /* 0x004fe80008000f00 */
[----:B------:R-:W-:Y:S04]  /*5090*/  SHF.L.U32 R11, R0, 0x1f, RZ ;  /* 0x0000001f000b7819 */ /* 0x000fe800000006ff */
[----:B------:R-:W2:Y:S02]  /*50a0*/  SYNCS.PHASECHK.TRANS64.TRYWAIT P2, [UR21+0x188], R11 ;  /* 0x0001880bff0075a7 */ /* 0x000ea40008041115 */
[----:B--2---:R-:W-:Y:S05]  /*50b0*/  @!P2 BRA `(.L_x_95) ;  /* 0x0000005c0038a947 */ /* 0x004fea0003800000 */
.L_x_94:
[----:B------:R-:W-:Y:S05]  /*50c0*/  @!P1 BRA `(.L_x_96) ;  /* 0x0000000000309947 */ /* 0x000fea0003800000 */
[----:B------:R-:W-:Y:S01]  /*50d0*/  ISETP.NE.U32.AND P1, PT, R2, RZ, PT ;  /* 0x000000ff0200720c */ /* 0x000fe20003f25070 */
[----:B------:R-:W3:Y:S01]  /*50e0*/  LDCU.64 UR4, c[0x0][0x358] ;  /* 0x00006b00ff0477ac */ /* 0x000ee20008000a00 */
[----:B------:R-:W-:Y:S02]  /*50f0*/  IMAD.MOV.U32 R85, RZ, RZ, 0x1 ;  /* 0x00000001ff557424 */ /* 0x000fe400078e00ff */
[----:B------:R-:W-:Y:S11]  /*5100*/  ISETP.NE.AND.EX P1, PT, R3, RZ, PT, P1 ;  /* 0x000000ff0300720c */ /* 0x000ff60003f25310 */
[----:B------:R-:W-:Y:S02]  /*5110*/  @!UPT UIADD3 URZ, UPT, UPT, URZ, URZ, URZ ;  /* 0x000000fffffff290 */ /* 0x000fe4000fffe0ff */
[----:B--2---:R-:W2:Y:S01]  /*5120*/  @P1 LDC.64 R10, c[0x0][0x888] ;  /* 0x00022200ff0a1b82 */ /* 0x004ea20000000a00 */
[----:B------:R-:W-:Y:S04]  /*5130*/  @P1 IMAD R0, R4, UR36, RZ ;  /* 0x0000002404001c24 */ /* 0x000fe8000f8e02ff */
[----:B--2---:R-:W-:Y:S04]  /*5140*/  @P1 IMAD.WIDE R10, R0, 0x4, R10 ;  /* 0x00000004000a1825 */ /* 0x004fe800078e020a */
[----:B------:R-:W-:Y:S01]  /*5150*/  HFMA2 R0, -RZ, RZ, 0, 5.9604644775390625e-08 ;  /* 0x00000001ff007431 */ /* 0x000fe200000001ff */
[----:B---3-5:R3:W5:Y:S04]  /*5160*/  @P1 LDG.E R41, desc[UR4][R10.64] ;  /* 0x000000040a291981 */ /* 0x028768000c1e1900 */
[----:B------:R-:W-:Y:S01]  /*5170*/  @!P1 PRMT R85, R0, 0x7610, R85 ;  /* 0x0000761000559816 */ /* 0x000fe20000000055 */
[----:B---3--:R-:W4:Y:S06]  /*5180*/  @!P1 LDC R41, c[0x0][0x880] ;  /* 0x00022000ff299b82 */ /* 0x008f2c0000000800 */
.L_x_96:
[----:B----45:R-:W-:Y:S01]  /*5190*/  @!P0 FSETP.EQ.AND P1, PT, R41, RZ, PT ;  /* 0x000000ff2900820b */ /* 0x030fe20003f22000 */
[----:B------:R-:W-:Y:S01]  /*51a0*/  @!UPT UIADD3 URZ, UPT, UPT, URZ, URZ, URZ ;  /* 0x000000fffffff290 */ /* 0x000fe2000fffe0ff */
[----:B------:R-:W-:Y:S11]  /*51b0*/  @!P0 BRA `(.L_x_97) ;  /* 0x0000000000188947 */ /* 0x000ff60003800000 */
[----:B------:R-:W-:Y:S02]  /*51c0*/  LOP3.LUT P0, RZ, R85, 0xff, RZ, 0xc0, !PT ;  /* 0x000000ff55ff7812 */ /* 0x000fe4000780c0ff */
[----:B------:R-:W-:Y:S04]  /*51d0*/  ISETP.NE.U32.AND P1, PT, R2, RZ, PT ;  /* 0x000000ff0200720c */ /* 0x000fe80003f25070 */
[----:B------:R-:W-:Y:S04]  /*51e0*/  ISETP.NE.AND.EX P1, PT, R3, RZ, PT, P1 ;  /* 0x000000ff0300720c */ /* 0x000fe80003f25310 */
[----:B------:R-:W-:Y:S03]  /*51f0*/  PLOP3.LUT P1, PT, P1, PT, PT, 0x8, 0x80 ;  /* 0x000000000080781c */ /* 0x000fe60000f2e170 */
[----:B------:R-:W-:Y:S11]  /*5200*/  @P0 FSETP.EQ.AND P1, PT, R41, RZ, PT ;  /* 0x000000ff2900020b */ /* 0x000ff60003f22000 */
[----:B------:R-:W-:Y:S02]  /*5210*/  @!UPT UIADD3 URZ, UPT, UPT, URZ, URZ, URZ ;  /* 0x000000fffffff290 */ /* 0x000fe4000fffe0ff */
.L_x_97:
[----:B------:R-:W3:Y:S01]  /*5220*/  SYNCS.PHASECHK.TRANS64.TRYWAIT P2, [UR21+0x160], R9 ;  /* 0x00016009ff0075a7 */ /* 0x000ee20008041115 */
[----:B------:R-:W-:Y:S04]  /*5230*/  ELECT P0, URZ, PT ;  /* 0x0000000000ff782f */ /* 0x000fe80003800000 */
[----:B------:R-:W-:Y:S11]  /*5240*/  PLOP3.LUT P1, PT, P1, P0, PT, 0xf2, 0x2f ;  /* 0x00000000002f781c */ /* 0x000ff60000f21e72 */
[----:B------:R-:W-:Y:S02]  /*5250*/  @!UPT UIADD3 URZ, UPT, UPT, URZ, URZ, URZ ;  /* 0x000000fffffff290 */ /* 0x000fe4000fffe0ff */
[----:B------:R-:W-:Y:S05]  /*5260*/  @!P1 IADD3 R8, P0, PT, R16, 0x580, RZ ;  /* 0x0000058010089810 */ /* 0x000fea0007f1e0ff */
[----:B------:R-:W-:Y:S01]  /*5270*/  @!P1 IMAD.X R6, RZ, RZ, R17, P0 ;  /* 0x000000ffff069224 */ /* 0x000fe200000e0611 */
[----:B---3--:R-:W-:Y:S07]  /*5280*/  @!P2 BRA `(.L_x_98) ;  /* 0x0000005800dca947 */ /* 0x008fee0003800000 */
.L_x_211:
[----:B------:R-:W-:Y:S01]  /*5290*/  @!P1 R2UR UR5, R8 ;  /* 0x00000000080592ca */ /* 0x000fe200000e0000 */
[----:B------:R-:W-:Y:S01]  /*52a0*/  VOTEU.ALL UP0, P1 ;  /* 0x0000000000ff7886 */ /* 0x000fe20000800000 */
[----:B------:R-:W-:Y:S01]  /*52b0*/  @!P1 R2UR UR4, R6 ;  /* 0x00000000060492ca */ /* 0x000fe200000e0000 */
[----:B--2---:R-:W-:Y:S01]  /*52c0*/  @!P1 IMAD.MOV.U32 R0, RZ, RZ, 0x1000 ;  /* 0x00001000ff009424 */ /* 0x004fe200078e00ff */
[----:B------:R-:W-:Y:S01]  /*52d0*/  UMOV UR6, 0x0 ;  /* 0x0000000000067882 */ /* 0x000fe20000000000 */
[----:B------:R-:W-:Y:S01]  /*52e0*/  UMOV UR7, 0x10000000 ;  /* 0x1000000000077882 */ /* 0x000fe20000000000 */
[----:B------:R-:W-:Y:S01]  /*52f0*/  @!UP0 UIADD3 UR32, UPT, UPT, UR21, 0x400, URZ ;  /* 0x0000040015208890 */ /* 0x000fe2000fffe0ff */
[----:B------:R-:W-:Y:S01]  /*5300*/  @!P1 IADD3 R8, P0, PT, R16, 0x580, RZ ;  /* 0x0000058010089810 */ /* 0x000fe20007f1e0ff */
[----:B------:R-:W-:Y:S04]  /*5310*/  VOTEU.ALL UP0, P1 ;  /* 0x0000000000ff7886 */ /* 0x000fe80000800000 */
[----:B------:R-:W-:Y:S02]  /*5320*/  @!P1 IMAD.X R6, RZ, RZ, R17, P0 ;  /* 0x000000ffff069224 */ /* 0x000fe400000e0611 */
[----:B------:R-:W-:Y:S02]  /*5330*/  IMAD.U32 R10, RZ, RZ, UR5 ;  /* 0x00000005ff0a7e24 */ /* 0x000fe4000f8e00ff */
[----:B------:R-:W-:Y:S03]  /*5340*/  IMAD.U32 R11, RZ, RZ, UR4 ;  /* 0x00000004ff0b7e24 */ /* 0x000fe6000f8e00ff */
[----:B------:R-:W-:Y:S02]  /*5350*/  @!P1 R2UR UR4, R10 ;  /* 0x000000000a0492ca */ /* 0x000fe400000e0000 */
[----:B------:R-:W-:Y:S11]  /*5360*/  @!P1 R2UR UR5, R11 ;  /* 0x000000000b0592ca */ /* 0x000ff600000e0000 */
[----:B------:R-:W-:Y:S02]  /*5370*/  @!UPT UIADD3 URZ, UPT, UPT, URZ, URZ, URZ ;  /* 0x000000fffffff290 */ /* 0x000fe4000fffe0ff */
[----:B------:R2:W-:Y:S01]  /*5380*/  @!UP0 UTMALDG.3D [UR32], [UR4], desc[UR6] ;  /* 0x00000620040085b4 */ /* 0x0005e20008011000 */
[----:B------:R2:W-:Y:S01]  /*5390*/  @!P1 SYNCS.ARRIVE.TRANS64.RED.A0TR RZ, [UR21+0x140], R0 ;  /* 0x00014000ffff99a7 */ /* 0x0005e20008300415 */
[----:B------:R-:W-:Y:S01]  /*53a0*/  SYNCS.ARRIVE.TRANS64.RED.A1T0 RZ, [UR40], RZ ;  /* 0x000000ffffff79a7 */ /* 0x000fe20008100428 */
[----:B------:R-:W3:Y:S02]  /*53b0*/  SYNCS.PHASECHK.TRANS64.TRYWAIT P2, [UR21+0x168], R9 ;  /* 0x00016809ff0075a7 */ /* 0x000ee40008041115 */
[----:B--23--:R-:W-:Y:S05]  /*53c0*/  @!P2 BRA `(.L_x_99) ;  /* 0x0000005800a4a947 */ /* 0x00cfea0003800000 */
.L_x_213:
        /* <DEDUP_REMOVED lines=8> */
[----:B------:R-:W-:Y:S01]  /*5450*/  @!UP0 UIADD3 UR24, UPT, UPT, UR21, 0x1400, URZ ;  /* 0x0000140015188890 */ /* 0x000fe2000fffe0ff */
[----:B------:R-:W-:Y:S01]  /*5460*/  VOTEU.ALL UP0, P1 ;  /* 0x0000000000ff7886 */ /* 0x000fe20000800000 */
[----:B------:R-:W-:Y:S01]  /*5470*/  UMOV UR27, UR35 ;  /* 0x00000023001b7c82 */ /* 0x000fe20008000000 */
[----:B------:R-:W-:Y:S02]  /*5480*/  UMOV UR28, UR36 ;  /* 0x00000024001c7c82 */ /* 0x000fe40008000000 */
[----:B------:R-:W-:Y:S02]  /*5490*/  IMAD.U32 R10, RZ, RZ, UR5 ;  /* 0x00000005ff0a7e24 */ /* 0x000fe4000f8e00ff */
[----:B------:R-:W-:Y:S02]  /*54a0*/  IMAD.U32 R11, RZ, RZ, UR4 ;  /* 0x00000004ff0b7e24 */ /* 0x000fe4000f8e00ff */
[----:B------:R-:W-:Y:S01]  /*54b0*/  @!P1 IMAD.X R6, RZ, RZ, R17, P0 ;  /* 0x000000ffff069224 */ /* 0x000fe200000e0611 */
        /* <DEDUP_REMOVED lines=8> */
.L_x_215:
[----:B------:R-:W-:Y:S01]  /*5540*/  @!P1 R2UR UR5, R8 ;  /* 0x00000000080592ca */ /* 0x000fe200000e0000 */
[----:B------:R-:W-:Y:S01]  /*5550*/  VOTEU.ALL UP0, P1 ;  /* 0x0000000000ff7886 */ /* 0x000fe20000800000 */
[----:B------:R-:W-:Y:S01]  /*5560*/  @!P1 R2UR UR4, R6 ;  /* 0x00000000060492ca */ /* 0x000fe200000e0000 */
[----:B--2---:R-:W-:Y:S01]  /*5570*/  @!P1 IMAD.MOV.U32 R0, RZ, RZ, 0x1000 ;  /* 0x00001000ff009424 */ /* 0x004fe200078e00ff */
[----:B------:R-:W-:Y:S01]  /*5580*/  UMOV UR6, 0x0 ;  /* 0x0000000000067882 */ /* 0x000fe20000000000 */
[----:B------:R-:W-:Y:S01]  /*5590*/  UMOV UR7, 0x10000000 ;  /* 0x1000000000077882 */ /* 0x000fe20000000000 */
[----:B------:R-:W-:Y:S01]  /*55a0*/  @!UP0 UIADD3 UR18, UPT, UPT, UR34, 0x80, URZ ;  /* 0x0000008022128890 */ /* 0x000fe2000fffe0ff */
[----:B------:R-:W-:Y:S01]  /*55b0*/  VIADD R14, R14, 0x1 ;  /* 0x000000010e0e7836 */ /* 0x000fe20000000000 */
[----:B------:R-:W-:Y:S01]  /*55c0*/  @!UP0 UIADD3 UR16, UPT, UPT, UR21, 0x2400, URZ ;  /* 0x0000240015108890 */ /* 0x000fe2000fffe0ff */
[----:B------:R-:W-:Y:S01]  /*55d0*/  VOTEU.ALL UP0, P1 ;  /* 0x0000000000ff7886 */ /* 0x000fe20000800000 */
[----:B------:R-:W-:Y:S01]  /*55e0*/  UMOV UR19, UR35 ;  /* 0x0000002300137c82 */ /* 0x000fe20008000000 */
[----:B------:R-:W-:Y:S02]  /*55f0*/  UMOV UR20, UR36 ;  /* 0x0000002400147c82 */ /* 0x000fe40008000000 */
        /* <DEDUP_REMOVED lines=10> */
.L_x_217:
[----:B------:R-:W-:Y:S01]  /*56a0*/  @!P1 IADD3 R6, P0, PT, R16, 0x580, RZ ;  /* 0x0000058010069810 */ /* 0x000fe20007f1e0ff */
[----:B------:R-:W-:Y:S01]  /*56b0*/  VOTEU.ALL UP0, P1 ;  /* 0x0000000000ff7886 */ /* 0x000fe20000800000 */
[----:B------:R-:W-:Y:S01]  /*56c0*/  UMOV UR6, 0x0 ;  /* 0x0000000000067882 */ /* 0x000fe20000000000 */
[----:B------:R-:W-:Y:S01]  /*56d0*/  UMOV UR7, 0x10000000 ;  /* 0x1000000000077882 */ /* 0x000fe20000000000 */
[----:B------:R-:W-:Y:S01]  /*56e0*/  @!P1 R2UR UR5, R6 ;  /* 0x00000000060592ca */ /* 0x000fe200000e0000 */
[----:B--2---:R-:W-:Y:S01]  /*56f0*/  @!P1 IMAD.X R0, RZ, RZ, R17, P0 ;  /* 0x000000ffff009224 */ /* 0x004fe200000e0611 */
[----:B------:R-:W-:Y:S01]  /*5700*/  @!UP0 UIADD3 UR10, UPT, UPT, UR34, 0xc0, URZ ;  /* 0x000000c0220a8890 */ /* 0x000fe2000fffe0ff */
[----:B------:R-:W-:Y:S01]  /*5710*/  R2UR UR16, R87 ;  /* 0x00000000571072ca */ /* 0x000fe200000e0000 */
[----:B------:R-:W-:Y:S01]  /*5720*/  @!UP0 UIADD3 UR8, UPT, UPT, UR21, 0x3400, URZ ;  /* 0x0000340015088890 */ /* 0x000fe2000fffe0ff */
[----:B------:R-:W-:Y:S01]  /*5730*/  ISETP.NE.AND P0, PT, R14, 0x2, PT ;  /* 0x000000020e00780c */ /* 0x000fe20003f05270 */
[----:B------:R-:W-:Y:S01]  /*5740*/  @!UP0 UIADD3 UR9, UPT, UPT, UR21, 0x158, URZ ;  /* 0x0000015815098890 */ /* 0x000fe2000fffe0ff */
[----:B------:R-:W-:Y:S01]  /*5750*/  @!P1 R2UR UR4, R0 ;  /* 0x00000000000492ca */ /* 0x000fe200000e0000 */
[----:B------:R-:W-:Y:S01]  /*5760*/  VOTEU.ALL UP0, P1 ;  /* 0x0000000000ff7886 */ /* 0x000fe20000800000 */
[----:B------:R-:W-:Y:S01]  /*5770*/  UMOV UR11, UR35 ;  /* 0x00000023000b7c82 */ /* 0x000fe20008000000 */
[----:B------:R-:W-:Y:S01]  /*5780*/  UMOV UR12, UR36 ;  /* 0x00000024000c7c82 */ /* 0x000fe20008000000 */
[----:B------:R-:W-:Y:S01]  /*5790*/  SEL R0, RZ, 0x1, P0 ;  /* 0x00000001ff007807 */ /* 0x000fe20000000000 */
[----:B------:R-:W-:Y:S01]  /*57a0*/  UIADD3 UR20, UPT, UPT, UR13, UR59, URZ ;  /* 0x0000003b0d147290 */ /* 0x000fe2000fffe0ff */
[----:B------:R-:W-:Y:S01]  /*57b0*/  IMAD.U32 R8, RZ, RZ, UR5 ;  /* 0x00000005ff087e24 */ /* 0x000fe2000f8e00ff */
[----:B------:R-:W-:Y:S01]  /*57c0*/  LOP3.LUT R15, R15, 0x1, RZ, 0x3c, !PT ;  /* 0x000000010f0f7812 */ /* 0x000fe200078e3cff */
[----:B------:R-:W-:Y:S01]  /*57d0*/  UPLOP3.LUT UP3, UPT, UPT, UPT, UPT, 0x80, 0x8 ;  /* 0x000000000008789c */ /* 0x000fe20003f6f070 */
[----:B------:R-:W-:Y:S01]  /*57e0*/  LOP3.LUT R13, R13, R0, RZ, 0x3c, !PT ;  /* 0x000000000d0d7212 */ /* 0x000fe200078e3cff */
[----:B------:R-:W-:Y:S01]  /*57f0*/  UIADD3 UR16, UPT, UPT, UR14, UR16, URZ ;  /* 0x000000100e107290 */ /* 0x000fe2000fffe0ff */
[----:B------:R-:W-:Y:S01]  /*5800*/  SEL R14, R14, RZ, P0 ;  /* 0x000000ff0e0e7207 */ /* 0x000fe20000000000 */
[----:B------:R-:W-:Y:S01]  /*5810*/  UMOV UR36, UR29 ;  /* 0x0000001d00247c82 */ /* 0x000fe20008000000 */
[----:B------:R-:W-:Y:S01]  /*5820*/  IMAD.U32 R9, RZ, RZ, UR4 ;  /* 0x00000004ff097e24 */ /* 0x000fe2000f8e00ff */
[----:B------:R-:W-:Y:S04]  /*5830*/  @!P1 R2UR UR4, R8 ;  /* 0x00000000080492ca */ /* 0x000fe800000e0000 */
[----:B------:R-:W-:Y:S11]  /*5840*/  @!P1 R2UR UR5, R9 ;  /* 0x00000000090592ca */ /* 0x000ff600000e0000 */
[----:B------:R-:W-:Y:S02]  /*5850*/  @!UPT UIADD3 URZ, UPT, UPT, URZ, URZ, URZ ;  /* 0x000000fffffff290 */ /* 0x000fe4000fffe0ff */
[----:B------:R2:W-:Y:S01]  /*5860*/  @!UP0 UTMALDG.3D [UR8], [UR4], desc[UR6] ;  /* 0x00000608040085b4 */ /* 0x0005e20008011000 */
[----:B------:R2:W-:Y:S01]  /*5870*/  @!P1 SYNCS.ARRIVE.TRANS64.RED.A0TR RZ, [UR21+0x158], R7 ;  /* 0x00015807ffff99a7 */ /* 0x0005e20008300415 */
[----:B------:R-:W-:Y:S01]  /*5880*/  SYNCS.ARRIVE.TRANS64.RED.A1T0 RZ, [UR37], RZ ;  /* 0x000000ffffff79a7 */ /* 0x000fe20008100425 */
[----:B------:R-:W-:Y:S05]  /*5890*/  BRA.U UP1, `(.L_x_102) ;  /* 0xfffffff101747547 */ /* 0x000fea000b83ffff */
[----:B------:R-:W-:-:S04]  /*58a0*/  SHF.L.U32 R3, R15, 0x1f, RZ ;  /* 0x0000001f0f037819 */ /* 0x000fc800000006ff */
[----:B------:R-:W3:Y:S02]  /*58b0*/  SYNCS.PHASECHK.TRANS64.TRYWAIT P0, [UR21+0x160], R3 ;  /* 0x00016003ff0075a7 */ /* 0x000ee40008001115 */
[----:B---3--:R-:W-:Y:S05]  /*58c0*/  @!P0 BRA `(.L_x_103) ;  /* 0x0000005400ac8947 */ /* 0x008fea0003800000 */
.L_x_219:
[----:B------:R-:W4:Y:S02]  /*58d0*/  SYNCS.PHASECHK.TRANS64.TRYWAIT P0, [UR21+0x168], R3 ;  /* 0x00016803ff0075a7 */ /* 0x000f240008001115 */
[----:B----4-:R-:W-:Y:S05]  /*58e0*/  @!P0 BRA `(.L_x_104) ;  /* 0x0000005400bc8947 */ /* 0x010fea0003800000 */
.L_x_221:
[----:B------:R-:W4:Y:S02]  /*58f0*/  SYNCS.PHASECHK.TRANS64.TRYWAIT P0, [UR21+0x170], R3 ;  /* 0x00017003ff0075a7 */ /* 0x000f240008001115 */
[----:B----4-:R-:W-:Y:S05]  /*5900*/  @!P0 BRA `(.L_x_105) ;  /* 0x0000005400cc8947 */ /* 0x010fea0003800000 */
.L_x_223:
[----:B---3--:R-:W-:-:S07]  /*5910*/  MOV R0, UR21 ;  /* 0x0000001500007c02 */ /* 0x008fce0008000f00 */
.L_x_106:
[----:B---3--:R-:W-:-:S04]  /*5920*/  SHF.L.U32 R3, R15, 0x1f, RZ ;  /* 0x0000001f0f037819 */ /* 0x008fc800000006ff */
[----:B------:R3:W4:Y:S03]  /*5930*/  SYNCS.PHASECHK.TRANS64.TRYWAIT P0, [R0+URZ+0x178], R3 ;  /* 0x00017803000075a7 */ /* 0x00072600080011ff */
[----:B----4-:R-:W-:Y:S05]  /*5940*/  @!P0 NANOSLEEP.SYNCS 0x989680 ;  /* 0x009896800000895d */ /* 0x010fea0003900000 */
[----:B------:R-:W4:Y:S02]  /*5950*/  @!P0 SYNCS.PHASECHK.TRANS64 P0, [R0+URZ+0x178], R3 ;  /* 0x00017803000085a7 */ /* 0x000f2400080010ff */
[----:B-12-4-:R-:W-:Y:S05]  /*5960*/  @P0 EXIT ;  /* 0x000000000000094d */ /* 0x016fea0003800000 */
[----:B------:R-:W-:Y:S05]  /*5970*/  BRA `(.L_x_106) ;  /* 0xfffffffc00e87947 */ /* 0x000fea000383ffff */
.L_x_91:
[----:B------:R-:W-:-:S06]  /*5980*/  UISETP.GE.AND UP0, UPT, UR17, 0x4, UPT ;  /* 0x000000041100788c */ /* 0x000fcc000bf06270 */
[----:B------:R-:W-:-:S13]  /*5990*/  PLOP3.LUT P0, PT, PT, PT, UP0, 0x80, 0x8 ;  /* 0x000000000008781c */ /* 0x000fda0003f0f008 */
[----:B------:R-:W-:Y:S05]  /*59a0*/  @!P0 EXIT ;  /* 0x000000000000894d */ /* 0x000fea0003800000 */
[----:B------:R-:W1:Y:S08]  /*59b0*/  S2UR UR4, SR_CgaCtaId ;  /* 0x00000000000479c3 */ /* 0x000e700000008800 */
[----:B------:R-:W-:Y:S01]  /*59c0*/  BAR.SYNC.DEFER_BLOCKING 0x6, 0xa0 ;  /* 0x0182800000007b1d */ /* 0x000fe20000010000 */
[C---:B------:R-:W-:Y:S01]  /*59d0*/  IMAD.SHL.U32 R7, R95.reuse, 0x40, RZ ;  /* 0x000000405f077824 */ /* 0x040fe200078e00ff */
[C---:B------:R-:W-:Y:S01]  /*59e0*/  LOP3.LUT R97, R95.reuse, 0x60, RZ, 0xc0, !PT ;  /* 0x000000605f617812 */ /* 0x040fe200078ec0ff */
[----:B------:R-:W-:-:S02]  /*59f0*/  IMAD.SHL.U32 R4, R95, 0x20, RZ ;  /* 0x000000205f047824 */ /* 0x000fc400078e00ff */
[----:B------:R-:W-:Y:S02]  /*5a00*/  HFMA2 R36, -RZ, RZ, 0, 0 ;  /* 0x00000000ff247431 */ /* 0x000fe400000001ff */
[----:B------:R-:W-:Y:S01]  /*5a10*/  IMAD.SHL.U32 R6, R95, 0x2, RZ ;  /* 0x000000025f067824 */ /* 0x000fe200078e00ff */
[----:B------:R-:W-:Y:S01]  /*5a20*/  UMOV UR44, 0x400 ;  /* 0x00000400002c7882 */ /* 0x000fe20000000000 */
[----:B------:R-:W2:Y:S01]  /*5a30*/  LDC.64 R82, c[0x0][0x8b0] ;  /* 0x00022c00ff527b82 */ /* 0x000ea20000000a00 */
[----:B------:R-:W-:Y:S01]  /*5a40*/  LOP3.LUT R5, R7, 0x180, RZ, 0xc0, !PT ;  /* 0x0000018007057812 */ /* 0x000fe200078ec0ff */
[----:B------:R-:W-:Y:S01]  /*5a50*/  IMAD.U32 R37, R95, 0x10000, RZ ;  /* 0x000100005f257824 */ /* 0x000fe200078e00ff */
[----:B------:R-:W-:Y:S01]  /*5a60*/  LOP3.LUT R4, R4, 0xc00, RZ, 0xc0, !PT ;  /* 0x00000c0004047812 */ /* 0x000fe200078ec0ff */
[----:B------:R-:W-:Y:S01]  /*5a70*/  IMAD.MOV.U32 R94, RZ, RZ, RZ ;  /* 0x000000ffff5e7224 */ /* 0x000fe200078e00ff */
[----:B------:R-:W-:Y:S01]  /*5a80*/  LOP3.LUT R6, R5, 0x20, R6, 0xf8, !PT ;  /* 0x0000002005067812 */ /* 0x000fe200078ef806 */
[----:B------:R-:W-:Y:S01]  /*5a90*/  IMAD.SHL.U32 R5, R95, 0x8, RZ ;  /* 0x000000085f057824 */ /* 0x000fe200078e00ff */
[----:B------:R-:W-:Y:S01]  /*5aa0*/  LOP3.LUT R4, R4, 0x40, R7, 0xf8, !PT ;  /* 0x0000004004047812 */ /* 0x000fe200078ef807 */
[----:B------:R-:W3:Y:S01]  /*5ab0*/  LDC.64 R80, c[0x0][0x8a8] ;  /* 0x00022a00ff507b82 */ /* 0x000ee20000000a00 */
[----:B------:R-:W-:Y:S01]  /*5ac0*/  LOP3.LUT R37, R37, 0x600000, RZ, 0xc0, !PT ;  /* 0x0060000025257812 */ /* 0x000fe200078ec0ff */
[----:B------:R-:W-:Y:S01]  /*5ad0*/  IMAD.MOV.U32 R89, RZ, RZ, RZ ;  /* 0x000000ffff597224 */ /* 0x000fe200078e00ff */
[----:B------:R-:W-:-:S02]  /*5ae0*/  LOP3.LUT R95, R95, 0x2, RZ, 0xc0, !PT ;  /* 0x000000025f5f7812 */ /* 0x000fc400078ec0ff */
[----:B------:R-:W-:Y:S02]  /*5af0*/  CS2R R92, SRZ ;  /* 0x00000000005c7805 */ /* 0x000fe4000001ff00 */
[----:B------:R-:W-:Y:S01]  /*5b00*/  LOP3.LUT R5, R6, 0x30, R5, 0x78, !PT ;  /* 0x0000003006057812 */ /* 0x000fe200078e7805 */
[----:B------:R-:W4:Y:S01]  /*5b10*/  LDCU UR57, c[0x0][0x370] ;  /* 0x00006e00ff3977ac */ /* 0x000f220008000800 */
[----:B------:R-:W-:Y:S01]  /*5b20*/  LOP3.LUT R4, R4, 0x200, R7, 0xf8, !PT ;  /* 0x0000020004047812 */ /* 0x000fe200078ef807 */
[----:B------:R-:W-:Y:S01]  /*5b30*/  IMAD.MOV R90, RZ, RZ, -R95 ;  /* 0x000000ffff5a7224 */ /* 0x000fe200078e0a5f */
[----:B------:R-:W-:Y:S01]  /*5b40*/  MOV R91, RZ ;  /* 0x000000ff005b7202 */ /* 0x000fe20000000f00 */
[----:B-1----:R-:W-:Y:S01]  /*5b50*/  ULEA UR44, UR4, UR44, 0x18 ;  /* 0x0000002c042c7291 */ /* 0x002fe2000f8ec0ff */
[----:B------:R-:W-:Y:S01]  /*5b60*/  LOP3.LUT R84, R4, R5, RZ, 0xfc, !PT ;  /* 0x0000000504547212 */ /* 0x000fe200078efcff */
[----:B------:R-:W1:Y:S02]  /*5b70*/  LDCU.64 UR62, c[0x0][0x348] ;  /* 0x00006900ff3e77ac */ /* 0x000e640008000a00 */
[----:B------:R-:W-:-:S02]  /*5b80*/  UIADD3 UR4, UPT, UPT, UR44, 0x4400, URZ ;  /* 0x000044002c047890 */ /* 0x000fc4000fffe0ff */
[----:B------:R-:W-:-:S03]  /*5b90*/  UIADD3 UR5, UPT, UPT, UR44, 0x400, URZ ;  /* 0x000004002c057890 */ /* 0x000fc6000fffe0ff */
[----:B------:R-:W4:Y:S01]  /*5ba0*/  LDS R0, [UR44+0x240] ;  /* 0x0002402cff007984 */ /* 0x000f220008000800 */
[----:B------:R-:W1:Y:S01]  /*5bb0*/  LDCU UR43, c[0x0][0xb0c] ;  /* 0x00016180ff2b77ac */ /* 0x000e620008000800 */
[----:B------:R-:W-:Y:S02]  /*5bc0*/  IMAD.U32 R96, RZ, RZ, UR4 ;  /* 0x00000004ff607e24 */ /* 0x000fe4000f8e00ff */
[----:B------:R-:W-:Y:S01]  /*5bd0*/  IMAD.U32 R98, RZ, RZ, UR5 ;  /* 0x00000005ff627e24 */ /* 0x000fe2000f8e00ff */
[----:B------:R-:W1:Y:S01]  /*5be0*/  LDCU UR39, c[0x0][0xb30] ;  /* 0x00016600ff2777ac */ /* 0x000e620008000800 */
[----:B------:R-:W1:Y:S01]  /*5bf0*/  LDCU.64 UR46, c[0x0][0x888] ;  /* 0x00011100ff2e77ac */ /* 0x000e620008000a00 */
[----:B------:R-:W1:Y:S01]  /*5c00*/  LDCU.64 UR40, c[0x0][0xb28] ;  /* 0x00016500ff2877ac */ /* 0x000e620008000a00 */
[----:B------:R-:W1:Y:S01]  /*5c10*/  LDCU.64 UR60, c[0x0][0x890] ;  /* 0x00011200ff3c77ac */ /* 0x000e620008000a00 */
[----:B------:R-:W1:Y:S01]  /*5c20*/  LDCU.128 UR52, c[0x0][0xb10] ;  /* 0x00016200ff3477ac */ /* 0x000e620008000c00 */
[----:B------:R-:W1:Y:S02]  /*5c30*/  LDCU UR56, c[0x0][0x374] ;  /* 0x00006e80ff3877ac */ /* 0x000e640008000800 */
[----:B-1234-:R-:W-:-:S07]  /*5c40*/  IMAD.IADD R37, R0, 0x1, R37 ;  /* 0x0000000100257824 */ /* 0x01efce00078e0225 */
.L_x_148:
[C---:B------:R-:W-:Y:S02]  /*5c50*/  LEA R3, R89.reuse, UR44, 0x3 ;  /* 0x0000002c59037c11 */ /* 0x040fe4000f8e18ff */
[----:B------:R-:W-:Y:S02]  /*5c60*/  SHF.L.U32 R0, R92, 0x1f, RZ ;  /* 0x0000001f5c007819 */ /* 0x000fe400000006ff */
[----:B------:R-:W-:Y:S02]  /*5c70*/  LEA R5, R89, UR44, 0x4 ;  /* 0x0000002c59057c11 */ /* 0x000fe4000f8e20ff */
[----:B-1----:R-:W1:Y:S02]  /*5c80*/  SYNCS.PHASECHK.TRANS64.TRYWAIT P0, [R3+URZ+0x190], R0 ;  /* 0x00019000030075a7 */ /* 0x002e6400080011ff */
[----:B-1----:R-:W-:Y:S05]  /*5c90*/  @!P0 BRA `(.L_x_107) ;  /* 0x0000005400008947 */ /* 0x002fea0003800000 */
.L_x_224:
        /* <DEDUP_REMOVED lines=11> */
[----:B------:R-:W-:Y:S01]  /*5d50*/  PLOP3.LUT P0, PT, PT, PT, UP1, 0x80, 0x8 ;  /* 0x000000000008781c */ /* 0x000fe20003f0f018 */
[----:B------:R-:W-:Y:S11]  /*5d60*/  UP2UR UR45, UPR, URZ, 0x2 ;  /* 0x00000002ff2d7883 */ /* 0x000ff60008000000 */
[----:B------:R-:W-:Y:S01]  /*5d70*/  @!UPT UIADD3 URZ, UPT, UPT, URZ, URZ, URZ ;  /* 0x000000fffffff290 */ /* 0x000fe2000fffe0ff */
[----:B-1----:R-:W-:Y:S02]  /*5d80*/  @P0 SHF.R.U32.HI R0, RZ, 0x10, R5 ;  /* 0x00000010ff000819 */ /* 0x002fe40000011605 */
        /* <DEDUP_REMOVED lines=12> */
[----:B------:R-:W2:Y:S01]  /*5e50*/  LDCU UR12, c[0x0][0xb20] ;  /* 0x00016400ff0c77ac */ /* 0x000ea20008000800 */
[----:B------:R-:W-:Y:S02]  /*5e60*/  UIMAD.WIDE.U32 UR4, UR56, UR55, URZ ;  /* 0x00000037380472a5 */ /* 0x000fe4000f8e00ff */
[----:B------:R-:W-:Y:S02]  /*5e70*/  UIMAD.WIDE.U32 UR6, UR57, UR52, URZ ;  /* 0x00000034390672a5 */ /* 0x000fe4000f8e00ff */
[----:B------:R-:W-:Y:S02]  /*5e80*/  UISETP.NE.AND UP0, UPT, UR54, 0x1, UPT ;  /* 0x000000013600788c */ /* 0x000fe4000bf05270 */
[----:B------:R-:W-:Y:S02]  /*5e90*/  UIMAD.WIDE.U32 UR8, UR37, UR55, URZ ;  /* 0x00000037250872a5 */ /* 0x000fe4000f8e00ff */
[----:B------:R-:W-:Y:S02]  /*5ea0*/  UIMAD.WIDE.U32 UR10, UR38, UR52, URZ ;  /* 0x00000034260a72a5 */ /* 0x000fe4000f8e00ff */
[----:B------:R-:W-:Y:S02]  /*5eb0*/  UISETP.NE.AND UP1, UPT, UR43, 0x1, UPT ;  /* 0x000000012b00788c */ /* 0x000fe4000bf25270 */
[----:B------:R-:W-:Y:S01]  /*5ec0*/  UISETP.NE.AND UP2, UPT, UR42, 0x1, UPT ;  /* 0x000000012a00788c */ /* 0x000fe2000bf45270 */
[----:B------:R-:W-:Y:S02]  /*5ed0*/  UMOV UR4, UR5 ;  /* 0x0000000500047c82 */ /* 0x000fe40008000000 */
[----:B--2---:R-:W-:Y:S03]  /*5ee0*/  USHF.R.U32.HI UR5, URZ, UR12, UR4 ;  /* 0x0000000cff057299 */ /* 0x004fe60008011604 */
[----:B------:R-:W-:Y:S02]  /*5ef0*/  UMOV UR4, UR7 ;  /* 0x0000000700047c82 */ /* 0x000fe40008000000 */
[----:B------:R-:W-:Y:S02]  /*5f00*/  USHF.R.U32.HI UR7, URZ, UR53, UR4 ;  /* 0x00000035ff077299 */ /* 0x000fe40008011604 */
[----:B------:R-:W-:Y:S02]  /*5f10*/  USEL UR4, UR56, UR5, !UP0 ;  /* 0x0000000538047287 */ /* 0x000fe4000c000000 */
[----:B------:R-:W-:Y:S01]  /*5f20*/  USEL UR7, UR57, UR7, !UP1 ;  /* 0x0000000739077287 */ /* 0x000fe2000c800000 */
[----:B------:R-:W-:Y:S01]  /*5f30*/  UMOV UR5, UR9 ;  /* 0x0000000900057c82 */ /* 0x000fe20008000000 */
[----:B------:R-:W-:Y:S02]  /*5f40*/  UIMAD.WIDE.U32 UR8, UR4, UR40, URZ ;  /* 0x00000028040872a5 */ /* 0x000fe4000f8e00ff */
[----:B------:R-:W-:Y:S03]  /*5f50*/  USHF.R.U32.HI UR6, URZ, UR12, UR5 ;  /* 0x0000000cff067299 */ /* 0x000fe60008011605 */
[----:B------:R-:W-:Y:S01]  /*5f60*/  UMOV UR5, UR11 ;  /* 0x0000000b00057c82 */ /* 0x000fe20008000000 */
[----:B------:R-:W-:Y:S02]  /*5f70*/  UIMAD.WIDE.U32 UR10, UR7, UR40, URZ ;  /* 0x00000028070a72a5 */ /* 0x000fe4000f8e00ff */
[----:B------:R-:W-:Y:S02]  /*5f80*/  USHF.R.U32.HI UR12, URZ, UR53, UR5 ;  /* 0x00000035ff0c7299 */ /* 0x000fe40008011605 */
[----:B------:R-:W-:Y:S01]  /*5f90*/  USEL UR6, UR37, UR6, !UP0 ;  /* 0x0000000625067287 */ /* 0x000fe2000c000000 */
[----:B------:R-:W-:Y:S02]  /*5fa0*/  UMOV UR5, UR9 ;  /* 0x0000000900057c82 */ /* 0x000fe40008000000 */
[----:B------:R-:W-:Y:S01]  /*5fb0*/  UMOV UR10, UR11 ;  /* 0x0000000b000a7c82 */ /* 0x000fe20008000000 */
[----:B------:R-:W-:Y:S02]  /*5fc0*/  @UP2 USHF.R.U32.HI UR4, URZ, UR41, UR5 ;  /* 0x00000029ff042299 */ /* 0x000fe40008011605 */
[----:B------:R-:W-:Y:S02]  /*5fd0*/  @UP2 USHF.R.U32.HI UR7, URZ, UR41, UR10 ;  /* 0x00000029ff072299 */ /* 0x000fe4000801160a */
[----:B------:R-:W-:Y:S02]  /*5fe0*/  UIMAD UR4, UR42, UR4, URZ ;  /* 0x000000042a0472a4 */ /* 0x000fe4000f8e02ff */
        /* <DEDUP_REMOVED lines=8> */
[----:B------:R-:W-:Y:S02]  /*6070*/  USEL UR11, UR6, UR4, !UP2 ;  /* 0x00000004060b7287 */ /* 0x000fe4000d000000 */
[----:B------:R-:W-:Y:S02]  /*6080*/  UIADD3 UR8, UPT, UPT, -UR5, URZ, URZ ;  /* 0x000000ff05087290 */ /* 0x000fe4000fffe1ff */
[----:B------:R-:W-:Y:S01]  /*6090*/  UIADD3 UR10, UPT, UPT, -UR11, URZ, URZ ;  /* 0x000000ff0b0a7290 */ /* 0x000fe2000fffe1ff */
[----:B------:R-:W-:Y:S01]  /*60a0*/  @!UP0 UMOV UR4, UR9 ;  /* 0x0000000900048c82 */ /* 0x000fe20008000000 */
[----:B------:R-:W-:Y:S02]  /*60b0*/  UIADD3 UR9, UPT, UPT, -UR6, URZ, URZ ;  /* 0x000000ff06097290 */ /* 0x000fe4000fffe1ff */
[----:B------:R-:W-:Y:S02]  /*60c0*/  @!UP0 USHF.R.U32.HI UR4, URZ, UR41, UR4 ;  /* 0x00000029ff048299 */ /* 0x000fe40008011604 */
[----:B------:R-:W-:Y:S02]  /*60d0*/  UIMAD UR10, UR42, UR10, UR6 ;  /* 0x0000000a2a0a72a4 */ /* 0x000fe4000f8e0206 */
[----:B------:R-:W-:Y:S04]  /*60e0*/  @!UP0 USEL UR4, UR5, UR4, !UP2 ;  /* 0x0000000405048287 */ /* 0x000fe8000d000000 */
[----:B------:R-:W-:Y:S02]  /*60f0*/  @!UP0 UIMAD UR10, UR7, UR10, UR4 ;  /* 0x0000000a070a82a4 */ /* 0x000fe4000f8e0204 */
[----:B------:R-:W-:Y:S02]  /*6100*/  @!UP0 UIADD3 UR11, UPT, UPT, UR11, -UR4, URZ ;  /* 0x800000040b0b8290 */ /* 0x000fe4000fffe0ff */
[----:B------:R-:W-:Y:S02]  /*6110*/  UIMAD UR7, UR43, UR8, UR38 ;  /* 0x000000082b0772a4 */ /* 0x000fe4000f8e0226 */
[----:B------:R-:W-:Y:S02]  /*6120*/  @!UP0 UIMAD UR6, UR11, UR42, UR5 ;  /* 0x0000002a0b0682a4 */ /* 0x000fe4000f8e0205 */
[----:B------:R-:W-:Y:S01]  /*6130*/  UIMAD UR4, UR54, UR9, UR37 ;  /* 0x00000009360472a4 */ /* 0x000fe2000f8e0225 */
[----:B------:R-:W-:Y:S02]  /*6140*/  @!UP0 UMOV UR5, UR10 ;  /* 0x0000000a00058c82 */ /* 0x000fe40008000000 */
[----:B------:R-:W-:Y:S02]  /*6150*/  UIMAD UR38, UR5, UR43, UR7 ;  /* 0x0000002b052672a4 */ /* 0x000fe4000f8e0207 */
[----:B------:R-:W-:Y:S11]  /*6160*/  UIMAD UR37, UR6, UR54, UR4 ;  /* 0x00000036062572a4 */ /* 0x000ff6000f8e0204 */
[----:B------:R-:W-:Y:S01]  /*6170*/  @!UPT UIADD3 URZ, UPT, UPT, URZ, URZ, URZ ;  /* 0x000000fffffff290 */ /* 0x000fe2000fffe0ff */
.L_x_108:
[----:B------:R-:W-:Y:S01]  /*6180*/  UISETP.NE.AND UP0, UPT, UR39, 0x1, UPT ;  /* 0x000000012700788c */ /* 0x000fe2000bf05270 */
[----:B------:R-:W-:Y:S01]  /*6190*/  IADD3 R89, PT, PT, R89, 0x1, RZ ;  /* 0x0000000159597810 */ /* 0x000fe20007ffe0ff */
[----:B------:R-:W-:Y:S02]  /*61a0*/  UIADD3 UR11, UPT, UPT, UR44, 0x400, URZ ;  /* 0x000004002c0b7890 */ /* 0x000fe4000fffe0ff */
[----:B------:R-:W-:Y:S02]  /*61b0*/  USHF.L.U32 UR50, UR16, 0x6, URZ ;  /* 0x0000000610327899 */ /* 0x000fe400080006ff */
[----:B------:R-:W-:Y:S05]  /*61c0*/  USHF.L.U32 UR49, UR20, 0x8, URZ ;  /* 0x0000000814317899 */ /* 0x000fea00080006ff */
[----:B------:R-:W2:Y:S01]  /*61d0*/  @!UP0 LDCU.128 UR12, c[0x0][0xb10] ;  /* 0x00016200ff0c87ac */ /* 0x000ea20008000c00 */
[----:B------:R-:W3:Y:S01]  /*61e0*/  @!UP0 LDCU UR5, c[0x0][0xb0c] ;  /* 0x00016180ff0587ac */ /* 0x000ee20008000800 */
[----:B------:R-:W4:Y:S01]  /*61f0*/  @!UP0 LDCU UR10, c[0x0][0xb20] ;  /* 0x00016400ff0a87ac */ /* 0x000f220008000800 */
[----:B--2---:R-:W-:Y:S02]  /*6200*/  UIMAD.WIDE.U32 UR8, UR38, UR12, URZ ;  /* 0x0000000c260872a5 */ /* 0x004fe4000f8e00ff */
[----:B------:R-:W-:Y:S02]  /*6210*/  UIMAD.WIDE.U32 UR6, UR37, UR15, URZ ;  /* 0x0000000f250672a5 */ /* 0x000fe4000f8e00ff */
[----:B------:R-:W-:Y:S03]  /*6220*/  @!UP0 UISETP.NE.AND UP1, UPT, UR14, 0x1, UPT ;  /* 0x000000010e00888c */ /* 0x000fe6000bf25270 */
[----:B------:R-:W-:Y:S01]  /*6230*/  @!UP0 UMOV UR4, UR9 ;  /* 0x0000000900048c82 */ /* 0x000fe20008000000 */
[----:B---3--:R-:W-:Y:S02]  /*6240*/  @!UP0 UISETP.NE.AND UP2, UPT, UR5, 0x1, UPT ;  /* 0x000000010500888c */ /* 0x008fe4000bf45270 */
[----:B------:R-:W-:Y:S01]  /*6250*/  @!UP0 USHF.R.U32.HI UR4, URZ, UR13, UR4 ;  /* 0x0000000dff048299 */ /* 0x000fe20008011604 */
[----:B------:R-:W-:Y:S02]  /*6260*/  @!UP0 UMOV UR6, UR7 ;  /* 0x0000000700068c82 */ /* 0x000fe40008000000 */
[----:B----4-:R-:W-:Y:S02]  /*6270*/  @!UP0 USHF.R.U32.HI UR6, URZ, UR10, UR6 ;  /* 0x0000000aff068299 */ /* 0x010fe40008011606 */
[----:B------:R-:W-:Y:S02]  /*6280*/  @!UP0 USEL UR7, UR38, UR4, !UP2 ;  /* 0x0000000426078287 */ /* 0x000fe4000d000000 */
[----:B------:R-:W-:Y:S04]  /*6290*/  @!UP0 USEL UR6, UR37, UR6, !UP1 ;  /* 0x0000000625068287 */ /* 0x000fe8000c800000 */
[----:B------:R-:W-:Y:S02]  /*62a0*/  @!UP0 UIADD3 UR4, UPT, UPT, -UR7, UR6, URZ ;  /* 0x0000000607048290 */ /* 0x000fe4000fffe1ff */
[----:B------:R-:W-:Y:S02]  /*62b0*/  @!UP0 UIADD3 UR6, UPT, UPT, UR7, -UR6, URZ ;  /* 0x8000000607068290 */ /* 0x000fe4000fffe0ff */
[----:B------:R-:W-:Y:S02]  /*62c0*/  @!UP0 UIMAD UR38, UR4, UR5, UR38 ;  /* 0x00000005042682a4 */ /* 0x000fe4000f8e0226 */
[----:B------:R-:W-:Y:S02]  /*62d0*/  @!UP0 UIMAD UR37, UR6, UR14, UR37 ;  /* 0x0000000e062582a4 */ /* 0x000fe4000f8e0225 */
[----:B------:R-:W-:Y:S09]  /*62e0*/  ULOP3.LUT UP0, URZ, UR11, 0x1b0, URZ, 0xc0, !UPT ;  /* 0x000001b00bff7892 */ /* 0x000ff2000f80c0ff */
[----:B------:R-:W-:Y:S05]  /*62f0*/  BRA.U !UP0, `(.L_x_109) ;  /* 0x0000000108407547 */ /* 0x000fea000b800000 */
[----:B------:R-:W2:Y:S01]  /*6300*/  LDCU.64 UR8, c[0x4][0x88] ;  /* 0x01001100ff0877ac */ /* 0x000ea20008000a00 */
[----:B------:R-:W-:Y:S01]  /*6310*/  MOV R3, 0x0 ;  /* 0x0000000000037802 */ /* 0x000fe20000000f00 */
[----:B------:R-:W-:Y:S02]  /*6320*/  HFMA2 R12, -RZ, RZ, 0, 5.9604644775390625e-08 ;  /* 0x00000001ff0c7431 */ /* 0x000fe400000001ff */
[----:B------:R-:W-:Y:S02]  /*6330*/  IMAD.MOV.U32 R8, RZ, RZ, 0x70 ;  /* 0x00000070ff087424 */ /* 0x000fe400078e00ff */
[----:B------:R-:W-:Y:S01]  /*6340*/  IMAD.MOV.U32 R13, RZ, RZ, RZ ;  /* 0x000000ffff0d7224 */ /* 0x000fe200078e00ff */
[----:B------:R-:W3:Y:S01]  /*6350*/  LDCU.64 UR6, c[0x4][0x90] ;  /* 0x01001200ff0677ac */ /* 0x000ee20008000a00 */
[----:B------:R-:W4:Y:S01]  /*6360*/  LDC.64 R2, c[0x4][R3] ;  /* 0x0100000003027b82 */ /* 0x000f220000000a00 */
[----:B------:R-:W1:Y:S01]  /*6370*/  LDCU.64 UR4, c[0x4][0x8] ;  /* 0x01000100ff0477ac */ /* 0x000e620008000a00 */
[----:B--2---:R-:W-:Y:S01]  /*6380*/  MOV R5, UR9 ;  /* 0x0000000900057c02 */ /* 0x004fe20008000f00 */
[----:B------:R-:W-:Y:S01]  /*6390*/  IMAD.U32 R4, RZ, RZ, UR8 ;  /* 0x00000008ff047e24 */ /* 0x000fe2000f8e00ff */
[----:B---3--:R-:W-:Y:S01]  /*63a0*/  MOV R7, UR7 ;  /* 0x0000000700077c02 */ /* 0x008fe20008000f00 */
[----:B------:R-:W-:Y:S01]  /*63b0*/  IMAD.U32 R6, RZ, RZ, UR6 ;  /* 0x00000006ff067e24 */ /* 0x000fe2000f8e00ff */
[----:B-1----:R-:W-:Y:S01]  /*63c0*/  MOV R11, UR5 ;  /* 0x00000005000b7c02 */ /* 0x002fe20008000f00 */
[----:B------:R-:W-:Y:S02]  /*63d0*/  IMAD.U32 R10, RZ, RZ, UR4 ;  /* 0x00000004ff0a7e24 */ /* 0x000fe4000f8e00ff */
[----:B------:R-:W-:Y:S07]  /*63e0*/  LEPC R20, `(.L_x_109) ;  /* 0x000000001014794e */ /* 0x000fee0000000000 */
[----:B----45:R-:W-:Y:S05]  /*63f0*/  CALL.ABS.NOINC R2 ;  /* 0x0000000002007343 */ /* 0x030fea0003c00000 */
.L_x_109:
[----:B------:R-:W-:Y:S01]  /*6400*/  LOP3.LUT P0, RZ, R96, 0x1b0, RZ, 0xc0, !PT ;  /* 0x000001b060ff7812 */ /* 0x000fe2000780c0ff */
[----:B------:R-:W-:Y:S11]  /*6410*/  BSSY.RECONVERGENT B6, `(.L_x_110) ;  /* 0x0000013000067945 */ /* 0x000ff60003800200 */
[----:B------:R-:W-:Y:S01]  /*6420*/  @!UPT UIADD3 URZ, UPT, UPT, URZ, URZ, URZ ;  /* 0x000000fffffff290 */ /* 0x000fe2000fffe0ff */
[----:B------:R-:W-:Y:S05]  /*6430*/  @!P0 BRA `(.L_x_111) ;  /* 0x0000000000408947 */ /* 0x000fea0003800000 */
        /* <DEDUP_REMOVED lines=16> */
.L_x_111:
[----:B------:R-:W-:Y:S05]  /*6540*/  BSYNC.RECONVERGENT B6 ;  /* 0x0000000000067941 */ /* 0x000fea0003800200 */
.L_x_110:
[----:B------:R-:W-:Y:S01]  /*6550*/  R2UR UR4, R88 ;  /* 0x00000000580472ca */ /* 0x000fe200000e0000 */
[----:B------:R-:W-:Y:S01]  /*6560*/  UISETP.NE.U32.AND UP0, UPT, UR60, URZ, UPT ;  /* 0x000000ff3c00728c */ /* 0x000fe2000bf05070 */
[----:B------:R-:W-:Y:S02]  /*6570*/  ISETP.NE.U32.AND P4, PT, R82, RZ, PT ;  /* 0x000000ff5200720c */ /* 0x000fe40003f85070 */
[----:B------:R-:W-:Y:S01]  /*6580*/  ISETP.NE.U32.AND P2, PT, RZ, UR46, PT ;  /* 0x0000002eff007c0c */ /* 0x000fe2000bf45070 */
[----:B------:R-:W-:Y:S01]  /*6590*/  UISETP.NE.AND.EX UP1, UPT, UR61, URZ, UPT, UP0 ;  /* 0x000000ff3d00728c */ /* 0x000fe2000bf25300 */
[----:B------:R-:W-:Y:S01]  /*65a0*/  ISETP.NE.AND.EX P4, PT, R83, RZ, PT, P4 ;  /* 0x000000ff5300720c */ /* 0x000fe20003f85340 */
[----:B------:R-:W-:Y:S01]  /*65b0*/  UPLOP3.LUT UP0, UPT, UPT, UPT, UPT, 0x40, 0x4 ;  /* 0x000000000004789c */ /* 0x000fe20003f0e870 */
[----:B------:R-:W-:Y:S05]  /*65c0*/  ISETP.NE.AND.EX P2, PT, RZ, UR47, PT, P2 ;  /* 0x0000002fff007c0c */ /* 0x000fea000bf45320 */
[----:B------:R-:W-:Y:S06]  /*65d0*/  UISETP.NE.AND UP2, UPT, UR4, URZ, UPT ;  /* 0x000000ff0400728c */ /* 0x000fec000bf45270 */
[----:B------:R-:W-:Y:S05]  /*65e0*/  PLOP3.LUT P1, PT, PT, PT, UP2, 0x80, 0x8 ;  /* 0x000000000008781c */ /* 0x000fea0003f2f028 */
[----:B------:R-:W-:Y:S06]  /*65f0*/  @UP2 UPLOP3.LUT UP0, UPT, UPT, UPT, UP1, 0x80, 0x8 ;  /* 0x000000000008289c */ /* 0x000fec0003f0f010 */
[----:B------:R-:W-:Y:S01]  /*6600*/  PLOP3.LUT P0, PT, PT, PT, UP0, 0x80, 0x8 ;  /* 0x000000000008781c */ /* 0x000fe20003f0f008 */
[----:B------:R-:W-:Y:S01]  /*6610*/  @!UPT UIADD3 URZ, UPT, UPT, URZ, URZ, URZ ;  /* 0x000000fffffff290 */ /* 0x000fe2000fffe0ff */
[----:B------:R-:W-:Y:S11]  /*6620*/  BRA.U !UP1, `(.L_x_112) ;  /* 0x00000001093c7547 */ /* 0x000ff6000b800000 */
[----:B------:R-:W-:Y:S01]  /*6630*/  UISETP.NE.U32.AND UP0, UPT, UR46, URZ, UPT ;  /* 0x000000ff2e00728c */ /* 0x000fe2000bf05070 */
[----:B-1----:R-:W-:Y:S01]  /*6640*/  HFMA2 R0, -RZ, RZ, 0, 5.9604644775390625e-08 ;  /* 0x00000001ff007431 */ /* 0x002fe200000001ff */
[----:B------:R-:W1:Y:S01]  /*6650*/  LDCU.64 UR8, c[0x0][0x358] ;  /* 0x00006b00ff0877ac */ /* 0x000e620008000a00 */
[----:B------:R-:W-:Y:S01]  /*6660*/  IMAD.MOV.U32 R85, RZ, RZ, 0x1 ;  /* 0x00000001ff557424 */ /* 0x000fe200078e00ff */
[----:B------:R-:W-:Y:S06]  /*6670*/  UISETP.NE.AND.EX UP0, UPT, UR47, URZ, UPT, UP0 ;  /* 0x000000ff2f00728c */ /* 0x000fec000bf05300 */
[----:B------:R-:W-:Y:S05]  /*6680*/  PLOP3.LUT P3, PT, PT, PT, UP0, 0x80, 0x8 ;  /* 0x000000000008781c */ /* 0x000fea0003f6f008 */
[----:B------:R-:W2:Y:S01]  /*6690*/  @UP0 LDCU.64 UR4, c[0x0][0x888] ;  /* 0x00011100ff0407ac */ /* 0x000ea20008000a00 */
[----:B------:R-:W-:Y:S07]  /*66a0*/  @UP0 UIMAD UR6, UR36, UR60, URZ ;  /* 0x0000003c240602a4 */ /* 0x000fee000f8e02ff */
[----:B------:R-:W-:Y:S01]  /*66b0*/  @!P3 PRMT R85, R0, 0x7610, R85 ;  /* 0x000076100055b816 */ /* 0x000fe20000000055 */
[----:B--2---:R-:W-:Y:S06]  /*66c0*/  @UP0 UIMAD.WIDE UR4, UR6, 0x4, UR4 ;  /* 0x00000004060408a5 */ /* 0x004fec000f8e0204 */
[----:B------:R-:W-:Y:S01]  /*66d0*/  IMAD.U32 R2, RZ, RZ, UR4 ;  /* 0x00000004ff027e24 */ /* 0x000fe2000f8e00ff */
[----:B------:R-:W-:Y:S04]  /*66e0*/  MOV R3, UR5 ;  /* 0x0000000500037c02 */ /* 0x000fe80008000f00 */
[----:B------:R-:W2:Y:S01]  /*66f0*/  @!UP0 LDCU UR4, c[0x0][0x880] ;  /* 0x00011000ff0487ac */ /* 0x000ea20008000800 */
[----:B-1---5:R3:W5:Y:S02]  /*6700*/  @P3 LDG.E R41, desc[UR8][R2.64] ;  /* 0x0000000802293981 */ /* 0x022764000c1e1900 */
[----:B--23--:R-:W-:Y:S02]  /*6710*/  @!P3 IMAD.U32 R41, RZ, RZ, UR4 ;  /* 0x00000004ff29be24 */ /* 0x00cfe4000f8e00ff */
.L_x_112:
[----:B------:R-:W-:Y:S05]  /*6720*/  @!P4 BRA `(.L_x_113) ;  /* 0x000000000024c947 */ /* 0x000fea0003800000 */
[----:B------:R-:W-:Y:S01]  /*6730*/  ISETP.NE.U32.AND P3, PT, R80, RZ, PT ;  /* 0x000000ff5000720c */ /* 0x000fe20003f65070 */
[----:B------:R-:W2:Y:S03]  /*6740*/  LDCU.64 UR4, c[0x0][0x358] ;  /* 0x00006b00ff0477ac */ /* 0x000ea60008000a00 */
[----:B------:R-:W-:Y:S11]  /*6750*/  ISETP.NE.AND.EX P3, PT, R81, RZ, PT, P3 ;  /* 0x000000ff5100720c */ /* 0x000ff60003f65330 */
[----:B------:R-:W-:Y:S02]  /*6760*/  @!UPT UIADD3 URZ, UPT, UPT, URZ, URZ, URZ ;  /* 0x000000fffffff290 */ /* 0x000fe4000fffe0ff */
[----:B------:R-:W3:Y:S01]  /*6770*/  @P3 LDC.64 R2, c[0x0][0x8a8] ;  /* 0x00022a00ff023b82 */ /* 0x000ee20000000a00 */
[----:B-1----:R-:W-:Y:S04]  /*6780*/  @P3 IMAD R0, R82, UR36, RZ ;  /* 0x0000002452003c24 */ /* 0x002fe8000f8e02ff */
[----:B---3--:R-:W-:Y:S05]  /*6790*/  @P3 IMAD.WIDE R2, R0, 0x4, R2 ;  /* 0x0000000400023825 */ /* 0x008fea00078e0202 */
[----:B--2--5:R2:W5:Y:S02]  /*67a0*/  @P3 LDG.E R38, desc[UR4][R2.64] ;  /* 0x0000000402263981 */ /* 0x024564000c1e1900 */
[----:B--2---:R-:W3:Y:S02]  /*67b0*/  @!P3 LDC R38, c[0x0][0x8a0] ;  /* 0x00022800ff26bb82 */ /* 0x004ee40000000800 */
.L_x_113:
[----:B-----5:R-:W-:Y:S01]  /*67c0*/  FSETP.NEU.AND P4, PT, R41, RZ, PT ;  /* 0x000000ff2900720b */ /* 0x020fe20003f8d000 */
[----:B------:R-:W-:Y:S01]  /*67d0*/  BSSY B1, `(.L_x_114) ;  /* 0x0000042000017945 */ /* 0x000fe20003800000 */
[----:B------:R-:W-:Y:S01]  /*67e0*/  SEL R6, RZ, 0xffffffff, P2 ;  /* 0xffffffffff067807 */ /* 0x000fe20001000000 */
[----:B------:R-:W-:Y:S01]  /*67f0*/  IMAD.MOV.U32 R100, RZ, RZ, 0x1 ;  /* 0x00000001ff647424 */ /* 0x000fe200078e00ff */
[----:B------:R-:W-:Y:S02]  /*6800*/  LOP3.LUT P3, RZ, R85, 0xff, RZ, 0xc0, !PT ;  /* 0x000000ff55ff7812 */ /* 0x000fe4000786c0ff */
[----:B------:R-:W-:Y:S02]  /*6810*/  CS2R R78, SRZ ;  /* 0x00000000004e7805 */ /* 0x000fe4000001ff00 */
[----:B------:R-:W-:Y:S02]  /*6820*/  @P1 SEL R3, RZ, 0xffffffff, P4 ;  /* 0xffffffffff031807 */ /* 0x000fe40002000000 */
[----:B------:R-:W-:Y:S02]  /*6830*/  CS2R R76, SRZ ;  /* 0x00000000004c7805 */ /* 0x000fe4000001ff00 */
[----:B------:R-:W-:Y:S02]  /*6840*/  LEA R2, R93, UR44, 0x3 ;  /* 0x0000002c5d027c11 */ /* 0x000fe4000f8e18ff */
[----:B------:R-:W-:Y:S02]  /*6850*/  CS2R R74, SRZ ;  /* 0x00000000004a7805 */ /* 0x000fe4000001ff00 */
[----:B------:R-:W-:Y:S02]  /*6860*/  @P0 SEL R3, R6, R3, !P3 ;  /* 0x0000000306030207 */ /* 0x000fe40005800000 */
[----:B------:R-:W-:Y:S02]  /*6870*/  CS2R R72, SRZ ;  /* 0x0000000000487805 */ /* 0x000fe4000001ff00 */
[----:B------:R-:W-:Y:S02]  /*6880*/  LEA R71, R36, UR44, 0x3 ;  /* 0x0000002c24477c11 */ /* 0x000fe4000f8e18ff */
[----:B------:R-:W-:Y:S02]  /*6890*/  @P1 LOP3.LUT R3, R3, 0x1, RZ, 0xc0, !PT ;  /* 0x0000000103031812 */ /* 0x000fe400078ec0ff */
[----:B------:R-:W-:Y:S02]  /*68a0*/  SHF.L.U32 R4, R94, 0x1f, RZ ;  /* 0x0000001f5e047819 */ /* 0x000fe400000006ff */
[----:B------:R-:W-:Y:S02]  /*68b0*/  ISETP.NE.U32.OR P6, PT, R3, 0x1, !P1 ;  /* 0x000000010300780c */ /* 0x000fe40004fc5470 */
[----:B------:R-:W-:Y:S02]  /*68c0*/  PLOP3.LUT P2, PT, PT, PT, UP1, 0x80, 0x8 ;  /* 0x000000000008781c */ /* 0x000fe40003f4f018 */
[----:B------:R-:W-:Y:S02]  /*68d0*/  LEA.HI R39, R36, R36, RZ, 0x1 ;  /* 0x0000002424277211 */ /* 0x000fe400078f08ff */
[----:B------:R-:W-:Y:S02]  /*68e0*/  SEL R3, RZ, 0xffffffff, P4 ;  /* 0xffffffffff037807 */ /* 0x000fe40002000000 */
[----:B------:R-:W-:Y:S01]  /*68f0*/  P2R R102, PR, RZ, 0x40 ;  /* 0x00000040ff667803 */ /* 0x000fe20000000000 */
[C---:B-1----:R-:W-:Y:S01]  /*6900*/  IMAD.SHL.U32 R0, R39.reuse, 0x80, RZ ;  /* 0x0000008027007824 */ /* 0x042fe200078e00ff */
[----:B------:R-:W-:Y:S03]  /*6910*/  LOP3.LUT R39, R39, 0xffe, RZ, 0xc0, !PT ;  /* 0x00000ffe27277812 */ /* 0x000fe600078ec0ff */
[----:B------:R-:W-:Y:S02]  /*6920*/  @P6 SHF.L.U32 R5, R91, 0x1f, RZ ;  /* 0x0000001f5b056819 */ /* 0x000fe400000006ff */
[----:B------:R-:W-:Y:S01]  /*6930*/  @P2 SEL R3, R6, R3, !P3 ;  /* 0x0000000306032207 */ /* 0x000fe20005800000 */
[----:B------:R-:W-:Y:S01]  /*6940*/  IMAD.IADD R39, R36, 0x1, -R39 ;  /* 0x0000000124277824 */ /* 0x000fe200078e0a27 */
[----:B------:R-:W1:Y:S01]  /*6950*/  @P6 SYNCS.PHASECHK.TRANS64.TRYWAIT P1, [R2+URZ+0x140], R5 ;  /* 0x00014005020065a7 */ /* 0x000e6200080211ff */
[----:B------:R-:W-:Y:S02]  /*6960*/  LOP3.LUT R0, R0, 0xffffff00, RZ, 0xc0, !PT ;  /* 0xffffff0000007812 */ /* 0x000fe400078ec0ff */
[----:B------:R-:W-:Y:S03]  /*6970*/  LOP3.LUT R3, R3, 0x1, RZ, 0xc0, !PT ;  /* 0x0000000103037812 */ /* 0x000fe600078ec0ff */
[----:B------:R-:W-:Y:S01]  /*6980*/  IMAD.IADD R0, R37, 0x1, R0 ;  /* 0x0000000125007824 */ /* 0x000fe200078e0200 */
[----:B------:R-:W-:Y:S03]  /*6990*/  ISETP.NE.U32.AND P5, PT, R3, 0x1, PT ;  /* 0x000000010300780c */ /* 0x000fe60003fa5070 */
[----:B------:R-:W-:Y:S01]  /*69a0*/  IMAD R39, R39, 0x100000, R0 ;  /* 0x0010000027277824 */ /* 0x000fe200078e0200 */
[----:B------:R-:W-:Y:S01]  /*69b0*/  P2R R101, PR, RZ, 0x20 ;  /* 0x00000020ff657803 */ /* 0x000fe20000000000 */
[----:B------:R2:W4:Y:S01]  /*69c0*/  SYNCS.PHASECHK.TRANS64.TRYWAIT P0, [R71+URZ+0x1b0], R4 ;  /* 0x0001b004470075a7 */ /* 0x00052200080011ff */
[----:B-1----:R-:W-:Y:S01]  /*69d0*/  @P6 SEL R100, RZ, 0x1, !P1 ;  /* 0x00000001ff646807 */ /* 0x002fe20004800000 */
[----:B--2---:R-:W-:Y:S06]  /*69e0*/  @!P6 BRA `(.L_x_115) ;  /* 0x000000000080e947 */ /* 0x004fec0003800000 */
[----:B------:R-:W-:Y:S01]  /*69f0*/  @P5 IMAD R6, R93, 0x1000, R84 ;  /* 0x000010005d065824 */ /* 0x000fe200078e0254 */
[----:B------:R-:W1:Y:S01]  /*6a00*/  S2R R0, SR_CgaCtaId ;  /* 0x0000000000007919 */ /* 0x000e620000008800 */
[----:B------:R-:W-:Y:S01]  /*6a10*/  ISETP.NE.AND P1, PT, R100, RZ, PT ;  /* 0x000000ff6400720c */ /* 0x000fe20003f25270 */
[----:B------:R-:W-:Y:S01]  /*6a20*/  BSSY B0, `(.L_x_116) ;  /* 0x000000b000007945 */ /* 0x000fe20003800000 */
[----:B------:R-:W-:Y:S01]  /*6a30*/  @P5 VIADD R5, R6, UR44 ;  /* 0x0000002c06055c36 */ /* 0x000fe20008000000 */
[----:B------:R-:W-:Y:S02]  /*6a40*/  CS2R R74, SRZ ;  /* 0x00000000004a7805 */ /* 0x000fe4000001ff00 */
[----:B------:R-:W-:Y:S02]  /*6a50*/  CS2R R72, SRZ ;  /* 0x0000000000487805 */ /* 0x000fe4000001ff00 */
[----:B------:R-:W-:Y:S01]  /*6a60*/  CS2R R78, SRZ ;  /* 0x00000000004e7805 */ /* 0x000fe2000001ff00 */
[----:B------:R-:W-:Y:S01]  /*6a70*/  @P5 IMAD R5, R95, -0x10, R5 ;  /* 0xfffffff05f055824 */ /* 0x000fe200078e0205 */
[----:B------:R-:W-:Y:S04]  /*6a80*/  CS2R R76, SRZ ;  /* 0x00000000004c7805 */ /* 0x000fe8000001ff00 */
[----:B------:R-:W-:Y:S05]  /*6a90*/  @P1 BRA `(.L_x_117) ;  /* 0x00000000000c1947 */ /* 0x000fea0003800000 */
[----:B------:R-:W-:Y:S04]  /*6aa0*/  SHF.L.U32 R3, R91, 0x1f, RZ ;  /* 0x0000001f5b037819 */ /* 0x000fe800000006ff */
[----:B------:R-:W2:Y:S02]  /*6ab0*/  SYNCS.PHASECHK.TRANS64.TRYWAIT P1, [R2+URZ+0x140], R3 ;  /* 0x00014003020075a7 */ /* 0x000ea400080211ff */
[----:B--2---:R-:W-:Y:S05]  /*6ac0*/  @!P1 BRA `(.L_x_118) ;  /* 0x0000004400889947 */ /* 0x004fea0003800000 */
.L_x_117:
[----:B------:R-:W-:Y:S05]  /*6ad0*/  BSYNC B0 ;  /* 0x0000000000007941 */ /* 0x000fea0003800000 */
.L_x_116:
[----:B------:R-:W-:Y:S01]  /*6ae0*/  ISETP.NE.AND P1, PT, R101, RZ, PT ;  /* 0x000000ff6500720c */ /* 0x000fe20003f25270 */
[----:B--2---:R-:W-:Y:S02]  /*6af0*/  VIADD R3, R2, 0x160 ;  /* 0x0000016002037836 */ /* 0x004fe40000000000 */
[----:B------:R-:W-:Y:S03]  /*6b00*/  VIADD R93, R93, 0x1 ;  /* 0x000000015d5d7836 */ /* 0x000fe60000000000 */
[----:B-1----:R-:W-:Y:S07]  /*6b10*/  PRMT R0, R0, 0x654, R3 ;  /* 0x0000065400007816 */ /* 0x002fee0000000003 */
[----:B------:R1:W2:Y:S04]  /*6b20*/  @P1 LDS.128 R72, [R6+UR44+0x400] ;  /* 0x0004002c06481984 */ /* 0x0002a80008000c00 */
[----:B------:R1:W1:Y:S01]  /*6b30*/  @P1 LDS.128 R76, [R5+0x410] ;  /* 0x00041000054c1984 */ /* 0x0002620000000c00 */
[C---:B------:R-:W-:Y:S01]  /*6b40*/  ISETP.NE.AND P1, PT, R93.reuse, 0x4, PT ;  /* 0x000000045d00780c */ /* 0x040fe20003f25270 */
[----:B------:R-:W-:Y:S01]  /*6b50*/  @!PT LDS RZ, [RZ] ;  /* 0x00000000fffff984 */ /* 0x000fe20000000800 */
[----:B------:R-:W-:Y:S01]  /*6b60*/  @!PT LDS RZ, [RZ] ;  /* 0x00000000fffff984 */ /* 0x000fe20000000800 */
[----:B------:R-:W-:Y:S01]  /*6b70*/  @!PT LDS RZ, [RZ] ;  /* 0x00000000fffff984 */ /* 0x000fe20000000800 */
[----:B------:R-:W-:Y:S01]  /*6b80*/  @!PT LDS RZ, [RZ] ;  /* 0x00000000fffff984 */ /* 0x000fe20000000800 */
[----:B------:R5:W-:Y:S06]  /*6b90*/  MEMBAR.ALL.CTA ;  /* 0x0000000000007992 */ /* 0x000bec0000008000 */
[----:B-----5:R-:W5:Y:S01]  /*6ba0*/  FENCE.VIEW.ASYNC.S ;  /* 0x00000000000073c6 */ /* 0x020f620000000000 */
[----:B------:R-:W-:Y:S01]  /*6bb0*/  SEL R93, R93, RZ, P1 ;  /* 0x000000ff5d5d7207 */ /* 0x000fe20000800000 */
[----:B-----5:R5:W-:Y:S02]  /*6bc0*/  SYNCS.ARRIVE.TRANS64.RED.A1T0 RZ, [R0+URZ], RZ ;  /* 0x000000ff00ff79a7 */ /* 0x020be400081004ff */
[----:B-----5:R-:W-:Y:S04]  /*6bd0*/  SEL R0, RZ, 0x1, P1 ;  /* 0x00000001ff007807 */ /* 0x020fe80000800000 */
[----:B--2---:R-:W-:Y:S02]  /*6be0*/  LOP3.LUT R91, R91, R0, RZ, 0x3c, !PT ;  /* 0x000000005b5b7212 */ /* 0x004fe400078e3cff */
.L_x_115:
[----:B------:R-:W-:Y:S05]  /*6bf0*/  BSYNC B1 ;  /* 0x0000000000017941 */ /* 0x000fea0003800000 */
.L_x_114:
[----:B------:R-:W-:Y:S04]  /*6c00*/  SHF.R.U32.HI R3, RZ, 0x15, R39 ;  /* 0x00000015ff037819 */ /* 0x000fe80000011627 */
[----:B------:R-:W-:Y:S01]  /*6c10*/  LOP3.LUT P1, RZ, R3, 0x3, R86, 0x48, !PT ;  /* 0x0000000303ff7812 */ /* 0x000fe20007824856 */
[----:B------:R-:W-:Y:S01]  /*6c20*/  @!UPT UIADD3 URZ, UPT, UPT, URZ, URZ, URZ ;  /* 0x000000fffffff290 */ /* 0x000fe2000fffe0ff */
[----:B----4-:R-:W-:Y:S11]  /*6c30*/  @P0 BRA `(.L_x_119) ;  /* 0x0000000000080947 */ /* 0x010ff60003800000 */
[----:B------:R-:W2:Y:S02]  /*6c40*/  SYNCS.PHASECHK.TRANS64.TRYWAIT P0, [R71+URZ+0x1b0], R4 ;  /* 0x0001b004470075a7 */ /* 0x000ea400080011ff */
[----:B--2---:R-:W-:Y:S05]  /*6c50*/  @!P0 BRA `(.L_x_120) ;  /* 0x0000004400388947 */ /* 0x004fea0003800000 */
.L_x_119:
[----:B------:R-:W-:Y:S05]  /*6c60*/  @!P1 BRA `(.L_x_121) ;  /* 0x0000000000409947 */ /* 0x000fea0003800000 */
[----:B------:R-:W1:Y:S01]  /*6c70*/  LDCU.64 UR8, c[0x4][0x78] ;  /* 0x01000f00ff0877ac */ /* 0x000e620008000a00 */
[----:B------:R-:W-:Y:S01]  /*6c80*/  MOV R3, 0x0 ;  /* 0x0000000000037802 */ /* 0x000fe20000000f00 */
[----:B------:R-:W-:Y:S02]  /*6c90*/  HFMA2 R12, -RZ, RZ, 0, 5.9604644775390625e-08 ;  /* 0x00000001ff0c7431 */ /* 0x000fe400000001ff */
[----:B------:R-:W-:Y:S02]  /*6ca0*/  IMAD.MOV.U32 R8, RZ, RZ, 0x192 ;  /* 0x00000192ff087424 */ /* 0x000fe400078e00ff */
[----:B------:R-:W-:Y:S01]  /*6cb0*/  IMAD.MOV.U32 R13, RZ, RZ, RZ ;  /* 0x000000ffff0d7224 */ /* 0x000fe200078e00ff */
[----:B------:R-:W4:Y:S01]  /*6cc0*/  LDCU.64 UR6, c[0x4][0x80] ;  /* 0x01001000ff0677ac */ /* 0x000f220008000a00 */
[----:B------:R-:W3:Y:S01]  /*6cd0*/  LDC.64 R2, c[0x4][R3] ;  /* 0x0100000003027b82 */ /* 0x000ee20000000a00 */
[----:B------:R-:W5:Y:S01]  /*6ce0*/  LDCU.64 UR4, c[0x4][0x18] ;  /* 0x01000300ff0477ac */ /* 0x000f620008000a00 */
[----:B-1----:R-:W-:Y:S01]  /*6cf0*/  MOV R5, UR9 ;  /* 0x0000000900057c02 */ /* 0x002fe20008000f00 */
[----:B--2---:R-:W-:Y:S01]  /*6d00*/  IMAD.U32 R4, RZ, RZ, UR8 ;  /* 0x00000008ff047e24 */ /* 0x004fe2000f8e00ff */
[----:B----4-:R-:W-:Y:S01]  /*6d10*/  MOV R7, UR7 ;  /* 0x0000000700077c02 */ /* 0x010fe20008000f00 */
[----:B------:R-:W-:Y:S01]  /*6d20*/  IMAD.U32 R6, RZ, RZ, UR6 ;  /* 0x00000006ff067e24 */ /* 0x000fe2000f8e00ff */
[----:B-----5:R-:W-:Y:S01]  /*6d30*/  MOV R11, UR5 ;  /* 0x00000005000b7c02 */ /* 0x020fe20008000f00 */
[----:B------:R-:W-:Y:S02]  /*6d40*/  IMAD.U32 R10, RZ, RZ, UR4 ;  /* 0x00000004ff0a7e24 */ /* 0x000fe4000f8e00ff */
[----:B------:R-:W-:Y:S07]  /*6d50*/  LEPC R20, `(.L_x_121) ;  /* 0x000000001014794e */ /* 0x000fee0000000000 */
[----:B---3--:R-:W-:Y:S05]  /*6d60*/  CALL.ABS.NOINC R2 ;  /* 0x0000000002007343 */ /* 0x008fea0003c00000 */
.L_x_121:
[-C--:B------:R-:W-:Y:S01]  /*6d70*/  F2FP.F16.E5M2.UNPACK_B R42, R72.reuse ;  /* 0x00000048ff2a723e */ /* 0x080fe200020004ff */
[----:B------:R-:W-:Y:S05]  /*6d80*/  WARPSYNC.ALL ;  /* 0x0000000000007948 */ /* 0x000fea0003800000 */
[----:B------:R-:W-:Y:S01]  /*6d90*/  R2UR UR4, R39 ;  /* 0x00000000270472ca */ /* 0x000fe200000e0000 */
[--C-:B------:R-:W-:Y:S01]  /*6da0*/  HADD2.F32 R40, -RZ, R42.reuse.H0_H0 ;  /* 0x2000002aff287230 */ /* 0x100fe20000004100 */
[----:B------:R-:W-:Y:S01]  /*6db0*/  F2FP.F16.E5M2.UNPACK_B R43, R72.H1 ;  /* 0x00000048ff2b723e */ /* 0x000fe200030004ff */
[----:B------:R-:W-:Y:S01]  /*6dc0*/  HADD2.F32 R42, -RZ, R42.H1_H1 ;  /* 0x3000002aff2a7230 */ /* 0x000fe20000004100 */
[-C--:B------:R-:W-:Y:S01]  /*6dd0*/  F2FP.F16.E5M2.UNPACK_B R45, R73.reuse ;  /* 0x00000049ff2d723e */ /* 0x080fe200020004ff */
[----:B------:R-:W-:Y:S01]  /*6de0*/  BSSY.RECONVERGENT B0, `(.L_x_122) ;  /* 0x0000099000007945 */ /* 0x000fe20003800200 */
[----:B------:R-:W-:Y:S01]  /*6df0*/  F2FP.F16.E5M2.UNPACK_B R47, R73.H1 ;  /* 0x00000049ff2f723e */ /* 0x000fe200030004ff */
[--C-:B------:R-:W-:Y:S01]  /*6e00*/  HADD2.F32 R44, -RZ, R43.reuse.H0_H0 ;  /* 0x2000002bff2c7230 */ /* 0x100fe20000004100 */
[-C--:B------:R-:W-:Y:S01]  /*6e10*/  F2FP.F16.E5M2.UNPACK_B R49, R74.reuse ;  /* 0x0000004aff31723e */ /* 0x080fe200020004ff */
[----:B------:R-:W-:Y:S01]  /*6e20*/  HADD2.F32 R46, -RZ, R43.H1_H1 ;  /* 0x3000002bff2e7230 */ /* 0x000fe20000004100 */
[----:B------:R-:W-:Y:S01]  /*6e30*/  F2FP.F16.E5M2.UNPACK_B R51, R74.H1 ;  /* 0x0000004aff33723e */ /* 0x000fe200030004ff */
[--C-:B------:R-:W-:Y:S01]  /*6e40*/  HADD2.F32 R43, -RZ, R45.reuse.H0_H0 ;  /* 0x2000002dff2b7230 */ /* 0x100fe20000004100 */
[-C--:B------:R-:W-:Y:S01]  /*6e50*/  F2FP.F16.E5M2.UNPACK_B R53, R75.reuse ;  /* 0x0000004bff35723e */ /* 0x080fe200020004ff */
[----:B-12---:R-:W-:Y:S01]  /*6e60*/  LDTM.16dp32bit_t0_t15.x32 R4, tmem[UR4] ;  /* 0x00000004000479ee */ /* 0x006fe20008a80000 */
[----:B------:R-:W3:Y:S01]  /*6e70*/  LDTM.16dp32bit_t16_t31.x32 R4, tmem[UR4+0x20] ;  /* 0x00002004000479ee */ /* 0x000ee20008aa0000 */
[----:B------:R-:W-:Y:S01]  /*6e80*/  IADD3 R112, PT, PT, R84, UR44, RZ ;  /* 0x0000002c54707c10 */ /* 0x000fe2000fffe0ff */
[----:B------:R-:W-:Y:S01]  /*6e90*/  HADD2.F32 R48, -RZ, R45.H1_H1 ;  /* 0x3000002dff307230 */ /* 0x000fe20000004100 */
[----:B------:R-:W-:Y:S01]  /*6ea0*/  SHF.L.U32 R103, R90, 0x4, RZ ;  /* 0x000000045a677819 */ /* 0x000fe200000006ff */
[----:B------:R-:W-:Y:S01]  /*6eb0*/  HADD2.F32 R52, -RZ, R49.H1_H1 ;  /* 0x30000031ff347230 */ /* 0x000fe20000004100 */
[----:B------:R-:W-:Y:S01]  /*6ec0*/  F2FP.F16.E5M2.UNPACK_B R55, R75.H1 ;  /* 0x0000004bff37723e */ /* 0x000fe200030004ff */
[----:B------:R-:W-:Y:S01]  /*6ed0*/  HADD2.F32 R56, -RZ, R53.H1_H1 ;  /* 0x30000035ff387230 */ /* 0x000fe20000004100 */
[-C--:B------:R-:W-:Y:S01]  /*6ee0*/  F2FP.F16.E5M2.UNPACK_B R57, R76.reuse ;  /* 0x0000004cff39723e */ /* 0x080fe200020004ff */
[--C-:B------:R-:W-:Y:S01]  /*6ef0*/  HADD2.F32 R45, -RZ, R47.reuse.H0_H0 ;  /* 0x2000002fff2d7230 */ /* 0x100fe20000004100 */
[----:B------:R-:W-:Y:S01]  /*6f00*/  F2FP.F16.E5M2.UNPACK_B R59, R76.H1 ;  /* 0x0000004cff3b723e */ /* 0x000fe200030004ff */
[----:B------:R-:W-:Y:S01]  /*6f10*/  HADD2.F32 R50, -RZ, R47.H1_H1 ;  /* 0x3000002fff327230 */ /* 0x000fe20000004100 */
[-C--:B------:R-:W-:Y:S01]  /*6f20*/  F2FP.F16.E5M2.UNPACK_B R61, R77.reuse ;  /* 0x0000004dff3d723e */ /* 0x080fe200020004ff */
[----:B------:R-:W-:Y:S01]  /*6f30*/  HADD2.F32 R47, -RZ, R49.H0_H0 ;  /* 0x20000031ff2f7230 */ /* 0x000fe20000004100 */
[----:B------:R-:W-:Y:S01]  /*6f40*/  F2FP.F16.E5M2.UNPACK_B R63, R77.H1 ;  /* 0x0000004dff3f723e */ /* 0x000fe200030004ff */
[----:B------:R-:W-:Y:S01]  /*6f50*/  HADD2.F32 R60, -RZ, R57.H1_H1 ;  /* 0x30000039ff3c7230 */ /* 0x000fe20000004100 */
[-C--:B------:R-:W-:Y:S01]  /*6f60*/  F2FP.F16.E5M2.UNPACK_B R65, R78.reuse ;  /* 0x0000004eff41723e */ /* 0x080fe200020004ff */
[----:B------:R-:W-:Y:S01]  /*6f70*/  HADD2.F32 R64, -RZ, R61.H1_H1 ;  /* 0x3000003dff407230 */ /* 0x000fe20000004100 */
[----:B------:R-:W-:Y:S01]  /*6f80*/  F2FP.F16.E5M2.UNPACK_B R67, R78.H1 ;  /* 0x0000004eff43723e */ /* 0x000fe200030004ff */
[----:B------:R-:W-:Y:S01]  /*6f90*/  HADD2.F32 R49, -RZ, R51.H0_H0 ;  /* 0x20000033ff317230 */ /* 0x000fe20000004100 */
[----:B------:R-:W-:Y:S01]  /*6fa0*/  ISETP.NE.AND P0, PT, R97, RZ, PT ;  /* 0x000000ff6100720c */ /* 0x000fe20003f05270 */
[----:B------:R-:W-:Y:S01]  /*6fb0*/  HADD2.F32 R68, -RZ, R65.H1_H1 ;  /* 0x30000041ff447230 */ /* 0x000fe20000004100 */
[----:B------:R-:W-:Y:S01]  /*6fc0*/  ISETP.NE.AND P6, PT, R102, RZ, PT ;  /* 0x000000ff6600720c */ /* 0x000fe20003fc5270 */
[----:B------:R-:W-:Y:S02]  /*6fd0*/  HADD2.F32 R54, -RZ, R51.H1_H1 ;  /* 0x30000033ff367230 */ /* 0x000fe40000004100 */
[C---:B---3--:R-:W-:Y:S01]  /*6fe0*/  FMUL R0, R38.reuse, R4 ;  /* 0x0000000426007220 */ /* 0x048fe20000400000 */
[C---:B------:R-:W-:Y:S01]  /*6ff0*/  FMUL R2, R38.reuse, R5 ;  /* 0x0000000526027220 */ /* 0x040fe20000400000 */
[C---:B------:R-:W-:Y:S01]  /*7000*/  FMUL R4, R38.reuse, R8 ;  /* 0x0000000826047220 */ /* 0x040fe20000400000 */
[C---:B------:R-:W-:Y:S01]  /*7010*/  FMUL R5, R38.reuse, R9 ;  /* 0x0000000926057220 */ /* 0x040fe20000400000 */
[C---:B------:R-:W-:Y:S01]  /*7020*/  FFMA R0, R41.reuse, R40, R0 ;  /* 0x0000002829007223 */ /* 0x040fe20000000000 */
[C---:B------:R-:W-:Y:S01]  /*7030*/  FFMA R2, R41.reuse, R42, R2 ;  /* 0x0000002a29027223 */ /* 0x040fe20000000002 */
[C---:B------:R-:W-:Y:S01]  /*7040*/  FMUL R8, R38.reuse, R12 ;  /* 0x0000000c26087220 */ /* 0x040fe20000400000 */
[C---:B------:R-:W-:Y:S01]  /*7050*/  FMUL R9, R38.reuse, R13 ;  /* 0x0000000d26097220 */ /* 0x040fe20000400000 */
[----:B------:R-:W-:Y:S02]  /*7060*/  HADD2.F32 R51, -RZ, R53.H0_H0 ;  /* 0x20000035ff337230 */ /* 0x000fe40000004100 */
[C---:B------:R-:W-:Y:S01]  /*7070*/  FMUL R12, R38.reuse, R16 ;  /* 0x00000010260c7220 */ /* 0x040fe20000400000 */
        /* <DEDUP_REMOVED lines=13> */
[C---:B------:R-:W-:Y:S01]  /*7150*/  FFMA R3, R41.reuse, R44, R3 ;  /* 0x0000002c29037223 */ /* 0x040fe20000000003 */
[----:B------:R-:W-:Y:S01]  /*7160*/  F2FP.F16.E5M2.UNPACK_B R40, R79 ;  /* 0x0000004fff28723e */ /* 0x000fe200020004ff */
[C---:B------:R-:W-:Y:S01]  /*7170*/  FFMA R7, R41.reuse, R46, R7 ;  /* 0x0000002e29077223 */ /* 0x040fe20000000007 */
[C---:B------:R-:W-:Y:S01]  /*7180*/  FFMA R4, R41.reuse, R43, R4 ;  /* 0x0000002b29047223 */ /* 0x040fe20000000004 */
[----:B------:R-:W-:Y:S01]  /*7190*/  F2FP.F16.E5M2.UNPACK_B R42, R79.H1 ;  /* 0x0000004fff2a723e */ /* 0x000fe200030004ff */
[C---:B------:R-:W-:Y:S01]  /*71a0*/  FFMA R5, R41.reuse, R48, R5 ;  /* 0x0000003029057223 */ /* 0x040fe20000000005 */
[----:B------:R-:W-:Y:S01]  /*71b0*/  FFMA R6, R41, R45, R6 ;  /* 0x0000002d29067223 */ /* 0x000fe20000000006 */
[----:B------:R-:W-:Y:S01]  /*71c0*/  F2FP.SATFINITE.E5M2.F32.PACK_AB_MERGE_C R99, R7, R3, RZ ;  /* 0x000000030763723e */ /* 0x000fe200048060ff */
[C---:B------:R-:W-:Y:S01]  /*71d0*/  FFMA R11, R41.reuse, R50, R11 ;  /* 0x00000032290b7223 */ /* 0x040fe2000000000b */
[C---:B------:R-:W-:Y:S01]  /*71e0*/  FFMA R8, R41.reuse, R47, R8 ;  /* 0x0000002f29087223 */ /* 0x040fe20000000008 */
[----:B------:R-:W-:Y:S01]  /*71f0*/  FMUL R10, R38, R14 ;  /* 0x0000000e260a7220 */ /* 0x000fe20000400000 */
[----:B------:R-:W-:Y:S01]  /*7200*/  F2FP.SATFINITE.E5M2.F32.PACK_AB_MERGE_C R104, R2, R0, R99 ;  /* 0x000000000268723e */ /* 0x000fe20004806063 */
[----:B------:R-:W-:Y:S01]  /*7210*/  FFMA R9, R41, R52, R9 ;  /* 0x0000003429097223 */ /* 0x000fe20000000009 */
[----:B------:R-:W-:Y:S01]  /*7220*/  F2FP.SATFINITE.E5M2.F32.PACK_AB_MERGE_C R105, R11, R6, RZ ;  /* 0x000000060b69723e */ /* 0x000fe200048060ff */
[----:B------:R-:W-:Y:S01]  /*7230*/  FFMA R10, R41, R49, R10 ;  /* 0x00000031290a7223 */ /* 0x000fe2000000000a */
[----:B------:R-:W-:Y:S01]  /*7240*/  IADD3 R99, PT, PT, R112, R103, RZ ;  /* 0x0000006770637210 */ /* 0x000fe20007ffe0ff */
[C---:B------:R-:W-:Y:S01]  /*7250*/  FMUL R15, R38.reuse, R15 ;  /* 0x0000000f260f7220 */ /* 0x040fe20000400000 */
[--C-:B------:R-:W-:Y:S01]  /*7260*/  HADD2.F32 R53, -RZ, R55.reuse.H0_H0 ;  /* 0x20000037ff357230 */ /* 0x100fe20000004100 */
[----:B------:R-:W-:Y:S01]  /*7270*/  F2FP.SATFINITE.E5M2.F32.PACK_AB_MERGE_C R105, R5, R4, R105 ;  /* 0x000000040569723e */ /* 0x000fe20004806069 */
[----:B------:R-:W-:Y:S02]  /*7280*/  HADD2.F32 R58, -RZ, R55.H1_H1 ;  /* 0x30000037ff3a7230 */ /* 0x000fe40000004100 */
[C---:B------:R-:W-:Y:S01]  /*7290*/  FFMA R15, R41.reuse, R54, R15 ;  /* 0x00000036290f7223 */ /* 0x040fe2000000000f */
[C---:B------:R-:W-:Y:S01]  /*72a0*/  FFMA R12, R41.reuse, R51, R12 ;  /* 0x00000033290c7223 */ /* 0x040fe2000000000c */
[C---:B------:R-:W-:Y:S01]  /*72b0*/  FFMA R13, R41.reuse, R56, R13 ;  /* 0x00000038290d7223 */ /* 0x040fe2000000000d */
[----:B------:R-:W-:Y:S02]  /*72c0*/  HADD2.F32 R55, -RZ, R57.H0_H0 ;  /* 0x20000039ff377230 */ /* 0x000fe40000004100 */
[C---:B------:R-:W-:Y:S01]  /*72d0*/  FMUL R14, R38.reuse, R18 ;  /* 0x00000012260e7220 */ /* 0x040fe20000400000 */
[C---:B------:R-:W-:Y:S01]  /*72e0*/  FMUL R19, R38.reuse, R19 ;  /* 0x0000001326137220 */ /* 0x040fe20000400000 */
[--C-:B------:R-:W-:Y:S02]  /*72f0*/  HADD2.F32 R57, -RZ, R59.reuse.H0_H0 ;  /* 0x2000003bff397230 */ /* 0x100fe40000004100 */
[C---:B------:R-:W-:Y:S01]  /*7300*/  FMUL R18, R38.reuse, R22 ;  /* 0x0000001626127220 */ /* 0x040fe20000400000 */
[C---:B------:R-:W-:Y:S01]  /*7310*/  FFMA R14, R41.reuse, R53, R14 ;  /* 0x00000035290e7223 */ /* 0x040fe2000000000e */
[----:B------:R-:W-:Y:S02]  /*7320*/  HADD2.F32 R62, -RZ, R59.H1_H1 ;  /* 0x3000003bff3e7230 */ /* 0x000fe40000004100 */
[C---:B------:R-:W-:Y:S01]  /*7330*/  FFMA R19, R41.reuse, R58, R19 ;  /* 0x0000003a29137223 */ /* 0x040fe20000000013 */
[----:B------:R-:W-:Y:S02]  /*7340*/  HADD2.F32 R59, -RZ, R61.H0_H0 ;  /* 0x2000003dff3b7230 */ /* 0x000fe40000004100 */
[C---:B------:R-:W-:Y:S01]  /*7350*/  FMUL R23, R38.reuse, R23 ;  /* 0x0000001726177220 */ /* 0x040fe20000400000 */
[C---:B------:R-:W-:Y:S01]  /*7360*/  FFMA R16, R41.reuse, R55, R16 ;  /* 0x0000003729107223 */ /* 0x040fe20000000010 */
[C---:B------:R-:W-:Y:S01]  /*7370*/  FFMA R17, R41.reuse, R60, R17 ;  /* 0x0000003c29117223 */ /* 0x040fe20000000011 */
[--C-:B------:R-:W-:Y:S02]  /*7380*/  HADD2.F32 R61, -RZ, R63.reuse.H0_H0 ;  /* 0x2000003fff3d7230 */ /* 0x100fe40000004100 */
[C---:B------:R-:W-:Y:S01]  /*7390*/  FFMA R18, R41.reuse, R57, R18 ;  /* 0x0000003929127223 */ /* 0x040fe20000000012 */
[----:B------:R-:W-:Y:S02]  /*73a0*/  HADD2.F32 R66, -RZ, R63.H1_H1 ;  /* 0x3000003fff427230 */ /* 0x000fe40000004100 */
[C---:B------:R-:W-:Y:S01]  /*73b0*/  FMUL R22, R38.reuse, R26 ;  /* 0x0000001a26167220 */ /* 0x040fe20000400000 */
[----:B------:R-:W-:Y:S02]  /*73c0*/  HADD2.F32 R63, -RZ, R65.H0_H0 ;  /* 0x20000041ff3f7230 */ /* 0x000fe40000004100 */
[C---:B------:R-:W-:Y:S01]  /*73d0*/  FFMA R23, R41.reuse, R62, R23 ;  /* 0x0000003e29177223 */ /* 0x040fe20000000017 */
[C---:B------:R-:W-:Y:S01]  /*73e0*/  FMUL R27, R38.reuse, R27 ;  /* 0x0000001b261b7220 */ /* 0x040fe20000400000 */
[C---:B------:R-:W-:Y:S01]  /*73f0*/  FFMA R20, R41.reuse, R59, R20 ;  /* 0x0000003b29147223 */ /* 0x040fe20000000014 */
[C---:B------:R-:W-:Y:S01]  /*7400*/  FFMA R21, R41.reuse, R64, R21 ;  /* 0x0000004029157223 */ /* 0x040fe20000000015 */
[--C-:B------:R-:W-:Y:S02]  /*7410*/  HADD2.F32 R65, -RZ, R67.reuse.H0_H0 ;  /* 0x20000043ff417230 */ /* 0x100fe40000004100 */
[C---:B------:R-:W-:Y:S01]  /*7420*/  FFMA R22, R41.reuse, R61, R22 ;  /* 0x0000003d29167223 */ /* 0x040fe20000000016 */
[----:B------:R-:W-:Y:S02]  /*7430*/  HADD2.F32 R70, -RZ, R67.H1_H1 ;  /* 0x30000043ff467230 */ /* 0x000fe40000004100 */
[C---:B------:R-:W-:Y:S01]  /*7440*/  FMUL R26, R38.reuse, R30 ;  /* 0x0000001e261a7220 */ /* 0x040fe20000400000 */
[--C-:B------:R-:W-:Y:S02]  /*7450*/  HADD2.F32 R67, -RZ, R40.reuse.H0_H0 ;  /* 0x20000028ff437230 */ /* 0x100fe40000004100 */
[C---:B------:R-:W-:Y:S01]  /*7460*/  FFMA R27, R41.reuse, R66, R27 ;  /* 0x00000042291b7223 */ /* 0x040fe2000000001b */
[C---:B------:R-:W-:Y:S01]  /*7470*/  FMUL R31, R38.reuse, R31 ;  /* 0x0000001f261f7220 */ /* 0x040fe20000400000 */
[C---:B------:R-:W-:Y:S01]  /*7480*/  FFMA R24, R41.reuse, R63, R24 ;  /* 0x0000003f29187223 */ /* 0x040fe20000000018 */
[----:B------:R-:W-:Y:S02]  /*7490*/  HADD2.F32 R40, -RZ, R40.H1_H1 ;  /* 0x30000028ff287230 */ /* 0x000fe40000004100 */
[C---:B------:R-:W-:Y:S01]  /*74a0*/  FFMA R25, R41.reuse, R68, R25 ;  /* 0x0000004429197223 */ /* 0x040fe20000000019 */
[--C-:B------:R-:W-:Y:S02]  /*74b0*/  HADD2.F32 R69, -RZ, R42.reuse.H0_H0 ;  /* 0x2000002aff457230 */ /* 0x100fe40000004100 */
[C---:B------:R-:W-:Y:S01]  /*74c0*/  FFMA R26, R41.reuse, R65, R26 ;  /* 0x00000041291a7223 */ /* 0x040fe2000000001a */
[----:B------:R-:W-:Y:S02]  /*74d0*/  HADD2.F32 R42, -RZ, R42.H1_H1 ;  /* 0x3000002aff2a7230 */ /* 0x000fe40000004100 */
[C---:B------:R-:W-:Y:S01]  /*74e0*/  FMUL R30, R38.reuse, R34 ;  /* 0x00000022261e7220 */ /* 0x040fe20000400000 */
[----:B------:R-:W-:Y:S01]  /*74f0*/  FFMA R31, R41, R70, R31 ;  /* 0x00000046291f7223 */ /* 0x000fe2000000001f */
[----:B------:R-:W-:Y:S01]  /*7500*/  FMUL R35, R38, R35 ;  /* 0x0000002326237220 */ /* 0x000fe20000400000 */
[----:B------:R-:W-:Y:S01]  /*7510*/  F2FP.SATFINITE.E5M2.F32.PACK_AB_MERGE_C R106, R15, R10, RZ ;  /* 0x0000000a0f6a723e */ /* 0x000fe200048060ff */
[----:B------:R-:W-:Y:S01]  /*7520*/  FFMA R28, R41, R67, R28 ;  /* 0x00000043291c7223 */ /* 0x000fe2000000001c */
[----:B------:R-:W-:Y:S01]  /*7530*/  F2FP.SATFINITE.E5M2.F32.PACK_AB_MERGE_C R107, R19, R14, RZ ;  /* 0x0000000e136b723e */ /* 0x000fe200048060ff */
[C---:B------:R-:W-:Y:S01]  /*7540*/  FFMA R29, R41.reuse, R40, R29 ;  /* 0x00000028291d7223 */ /* 0x040fe2000000001d */
[C---:B------:R-:W-:Y:S01]  /*7550*/  FFMA R30, R41.reuse, R69, R30 ;  /* 0x00000045291e7223 */ /* 0x040fe2000000001e */
[----:B------:R-:W-:Y:S01]  /*7560*/  FFMA R35, R41, R42, R35 ;  /* 0x0000002a29237223 */ /* 0x000fe20000000023 */
[----:B------:R-:W-:Y:S02]  /*7570*/  F2FP.SATFINITE.E5M2.F32.PACK_AB_MERGE_C R106, R9, R8, R106 ;  /* 0x00000008096a723e */ /* 0x000fe4000480606a */
[----:B------:R-:W-:Y:S02]  /*7580*/  F2FP.SATFINITE.E5M2.F32.PACK_AB_MERGE_C R107, R13, R12, R107 ;  /* 0x0000000c0d6b723e */ /* 0x000fe4000480606b */
[----:B------:R-:W-:Y:S02]  /*7590*/  F2FP.SATFINITE.E5M2.F32.PACK_AB_MERGE_C R108, R23, R18, RZ ;  /* 0x00000012176c723e */ /* 0x000fe400048060ff */
[----:B------:R-:W-:Y:S01]  /*75a0*/  F2FP.SATFINITE.E5M2.F32.PACK_AB_MERGE_C R109, R27, R22, RZ ;  /* 0x000000161b6d723e */ /* 0x000fe200048060ff */
[----:B------:R1:W-:Y:S01]  /*75b0*/  STS.128 [R84+UR44+0x4400], R104 ;  /* 0x0044006854007988 */ /* 0x0003e20008000c2c */
[----:B------:R-:W-:Y:S02]  /*75c0*/  F2FP.SATFINITE.E5M2.F32.PACK_AB_MERGE_C R113, R31, R26, RZ ;  /* 0x0000001a1f71723e */ /* 0x000fe400048060ff */
[----:B------:R-:W-:Y:S02]  /*75d0*/  F2FP.SATFINITE.E5M2.F32.PACK_AB_MERGE_C R114, R35, R30, RZ ;  /* 0x0000001e2372723e */ /* 0x000fe400048060ff */
[----:B------:R-:W-:Y:S02]  /*75e0*/  F2FP.SATFINITE.E5M2.F32.PACK_AB_MERGE_C R108, R17, R16, R108 ;  /* 0x00000010116c723e */ /* 0x000fe4000480606c */
[----:B------:R-:W-:Y:S02]  /*75f0*/  F2FP.SATFINITE.E5M2.F32.PACK_AB_MERGE_C R109, R21, R20, R109 ;  /* 0x00000014156d723e */ /* 0x000fe4000480606d */
[----:B------:R-:W-:Y:S02]  /*7600*/  F2FP.SATFINITE.E5M2.F32.PACK_AB_MERGE_C R110, R25, R24, R113 ;  /* 0x00000018196e723e */ /* 0x000fe40004806071 */
[----:B------:R-:W-:Y:S02]  /*7610*/  F2FP.SATFINITE.E5M2.F32.PACK_AB_MERGE_C R111, R29, R28, R114 ;  /* 0x0000001c1d6f723e */ /* 0x000fe40004806072 */
[----:B------:R-:W-:Y:S02]  /*7620*/  LEA R112, R93, UR44, 0x3 ;  /* 0x0000002c5d707c11 */ /* 0x000fe4000f8e18ff */
[----:B------:R-:W-:Y:S01]  /*7630*/  @P6 SHF.L.U32 R113, R91, 0x1f, RZ ;  /* 0x0000001f5b716819 */ /* 0x000fe200000006ff */
[----:B------:R1:W-:Y:S01]  /*7640*/  STS.128 [R99+0x4410], R108 ;  /* 0x0044106c63007388 */ /* 0x0003e20000000c00 */
[----:B------:R-:W-:Y:S01]  /*7650*/  @!PT LDS RZ, [RZ] ;  /* 0x00000000fffff984 */ /* 0x000fe20000000800 */
[----:B------:R-:W-:Y:S01]  /*7660*/  @!PT LDS RZ, [RZ] ;  /* 0x00000000fffff984 */ /* 0x000fe20000000800 */
[----:B------:R-:W-:Y:S01]  /*7670*/  @!PT LDS RZ, [RZ] ;  /* 0x00000000fffff984 */ /* 0x000fe20000000800 */
[----:B------:R-:W-:Y:S01]  /*7680*/  @!PT LDS RZ, [RZ] ;  /* 0x00000000fffff984 */ /* 0x000fe20000000800 */
[----:B------:R2:W-:Y:S07]  /*7690*/  MEMBAR.ALL.CTA ;  /* 0x0000000000007992 */ /* 0x0005ee0000008000 */
[----:B--2---:R-:W2:Y:S02]  /*76a0*/  FENCE.VIEW.ASYNC.S ;  /* 0x00000000000073c6 */ /* 0x004ea40000000000 */
[----:B--2---:R-:W-:Y:S06]  /*76b0*/  BAR.SYNC.DEFER_BLOCKING 0x1, 0x80 ;  /* 0x0042000000007b1d */ /* 0x004fec0000010000 */
[----:B------:R-:W-:Y:S05]  /*76c0*/  @P0 BRA `(.L_x_123) ;  /* 0x0000000000280947 */ /* 0x000fea0003800000 */
[----:B------:R-:W-:Y:S01]  /*76d0*/  UIADD3 UR4, UPT, UPT, UR44, 0x4400, URZ ;  /* 0x000044002c047890 */ /* 0x000fe2000fffe0ff */
[----:B------:R-:W-:Y:S05]  /*76e0*/  UMOV UR51, UR36 ;  /* 0x0000002400337c82 */ /* 0x000fea0008000000 */
[----:B------:R-:W-:Y:S01]  /*76f0*/  MOV R96, UR4 ;  /* 0x0000000400607c02 */ /* 0x000fe20008000f00 */
[----:B------:R-:W-:Y:S03]  /*7700*/  UIADD3 UR4, UP0, UPT, UR62, 0x680, URZ ;  /* 0x000006803e047890 */ /* 0x000fe6000ff1e0ff */
[----:B------:R-:W-:Y:S01]  /*7710*/  R2UR UR48, R96 ;  /* 0x00000000603072ca */ /* 0x000fe200000e0000 */
[----:B------:R-:W-:Y:S11]  /*7720*/  UIADD3.X UR5, UPT, UPT, URZ, UR63, URZ, UP0, !UPT ;  /* 0x0000003fff057290 */ /* 0x000ff600087fe4ff */
[----:B------:R-:W-:Y:S01]  /*7730*/  @!UPT UIADD3 URZ, UPT, UPT, URZ, URZ, URZ ;  /* 0x000000fffffff290 */ /* 0x000fe2000fffe0ff */
[----:B------:R2:W-:Y:S01]  /*7740*/  UTMASTG.3D [UR48], [UR4] ;  /* 0x00000030040073b5 */ /* 0x0005e20008010000 */
[----:B------:R0:W-:Y:S01]  /*7750*/  UTMACMDFLUSH ;  /* 0x00000000000079b7 */ /* 0x0001e20000000000 */
[----:B--2---:R-:W-:Y:S04]  /*7760*/  DEPBAR.LE SB0, 0x1 ;  /* 0x000080400000791a */ /* 0x004fe80000000000 */
.L_x_123:
[----:B------:R-:W-:Y:S05]  /*7770*/  BSYNC.RECONVERGENT B0 ;  /* 0x0000000000007941 */ /* 0x000fea0003800200 */
.L_x_122:
[----:B------:R-:W-:Y:S06]  /*7780*/  BAR.SYNC.DEFER_BLOCKING 0x1, 0x80 ;  /* 0x0042000000007b1d */ /* 0x000fec0000010000 */
[----:B------:R-:W2:Y:S01]  /*7790*/  @P6 SYNCS.PHASECHK.TRANS64.TRYWAIT P0, [R112+URZ+0x140], R113 ;  /* 0x00014071700065a7 */ /* 0x000ea200080011ff */
[----:B------:R-:W-:Y:S01]  /*77a0*/  BSSY B1, `(.L_x_124) ;  /* 0x0000020000017945 */ /* 0x000fe20003800000 */
[----:B--2---:R-:W-:Y:S03]  /*77b0*/  @P6 SEL R100, RZ, 0x1, !P0 ;  /* 0x00000001ff646807 */ /* 0x004fe60004000000 */
[----:B------:R-:W-:Y:S05]  /*77c0*/  @!P6 BRA `(.L_x_125) ;  /* 0x000000000074e947 */ /* 0x000fea0003800000 */
[----:B------:R-:W-:Y:S01]  /*77d0*/  ISETP.NE.AND P1, PT, R101, RZ, PT ;  /* 0x000000ff6500720c */ /* 0x000fe20003f25270 */
[----:B------:R-:W2:Y:S01]  /*77e0*/  S2R R0, SR_CgaCtaId ;  /* 0x0000000000007919 */ /* 0x000ea20000008800 */
[----:B------:R-:W-:Y:S01]  /*77f0*/  ISETP.NE.AND P0, PT, R100, RZ, PT ;  /* 0x000000ff6400720c */ /* 0x000fe20003f05270 */
[----:B------:R-:W-:Y:S10]  /*7800*/  BSSY B0, `(.L_x_126) ;  /* 0x0000008000007945 */ /* 0x000ff40003800000 */
[----:B------:R-:W-:Y:S05]  /*7810*/  @P1 IMAD R2, R93, 0x1000, R84 ;  /* 0x000010005d021824 */ /* 0x000fea00078e0254 */
[----:B------:R-:W-:Y:S05]  /*7820*/  @P1 IADD3 R4, PT, PT, R2, UR44, RZ ;  /* 0x0000002c02041c10 */ /* 0x000fea000fffe0ff */
[----:B------:R-:W-:Y:S01]  /*7830*/  @P1 IMAD.IADD R4, R4, 0x1, R103 ;  /* 0x0000000104041824 */ /* 0x000fe200078e0267 */
[----:B------:R-:W-:Y:S06]  /*7840*/  @P0 BRA `(.L_x_127) ;  /* 0x00000000000c0947 */ /* 0x000fec0003800000 */
[----:B------:R-:W-:Y:S04]  /*7850*/  SHF.L.U32 R3, R91, 0x1f, RZ ;  /* 0x0000001f5b037819 */ /* 0x000fe800000006ff */
[----:B------:R-:W3:Y:S02]  /*7860*/  SYNCS.PHASECHK.TRANS64.TRYWAIT P0, [R112+URZ+0x140], R3 ;  /* 0x00014003700075a7 */ /* 0x000ee400080011ff */
[----:B---3--:R-:W-:Y:S05]  /*7870*/  @!P0 BRA `(.L_x_128) ;  /* 0x0000003800448947 */ /* 0x008fea0003800000 */
.L_x_127:
[----:B------:R-:W-:Y:S05]  /*7880*/  BSYNC B0 ;  /* 0x0000000000007941 */ /* 0x000fea0003800000 */
.L_x_126:
[----:B------:R-:W-:Y:S01]  /*7890*/  ISETP.NE.AND P0, PT, R101, RZ, PT ;  /* 0x000000ff6500720c */ /* 0x000fe20003f05270 */
[----:B---3--:R-:W-:Y:S02]  /*78a0*/  VIADD R3, R112, 0x160 ;  /* 0x0000016070037836 */ /* 0x008fe40000000000 */
[----:B------:R-:W-:Y:S03]  /*78b0*/  VIADD R93, R93, 0x1 ;  /* 0x000000015d5d7836 */ /* 0x000fe60000000000 */
[----:B--2---:R-:W-:Y:S07]  /*78c0*/  PRMT R0, R0, 0x654, R3 ;  /* 0x0000065400007816 */ /* 0x004fee0000000003 */
[----:B------:R2:W3:Y:S04]  /*78d0*/  @P0 LDS.128 R72, [R2+UR44+0x400] ;  /* 0x0004002c02480984 */ /* 0x0004e80008000c00 */
[----:B------:R2:W4:Y:S01]  /*78e0*/  @P0 LDS.128 R76, [R4+0x410] ;  /* 0x00041000044c0984 */ /* 0x0005220000000c00 */
        /* <DEDUP_REMOVED lines=10> */
[----:B--23--:R-:W-:Y:S02]  /*7990*/  LOP3.LUT R91, R91, R0, RZ, 0x3c, !PT ;  /* 0x000000005b5b7212 */ /* 0x00cfe400078e3cff */
.L_x_125:
[----:B------:R-:W-:Y:S05]  /*79a0*/  BSYNC B1 ;  /* 0x0000000000017941 */ /* 0x000fea0003800000 */
.L_x_124:
[----:B------:R-:W-:Y:S05]  /*79b0*/  VIADD R3, R39, 0x40 ;  /* 0x0000004027037836 */ /* 0x000fea0000000000 */
[----:B------:R-:W-:Y:S04]  /*79c0*/  SHF.R.U32.HI R3, RZ, 0x15, R3 ;  /* 0x00000015ff037819 */ /* 0x000fe80000011603 */
[----:B------:R-:W-:Y:S11]  /*79d0*/  LOP3.LUT P0, RZ, R3, 0x3, R86, 0x48, !PT ;  /* 0x0000000303ff7812 */ /* 0x000ff60007804856 */
[----:B------:R-:W-:Y:S02]  /*79e0*/  @!UPT UIADD3 URZ, UPT, UPT, URZ, URZ, URZ ;  /* 0x000000fffffff290 */ /* 0x000fe4000fffe0ff */
[----:B------:R-:W-:Y:S05]  /*79f0*/  @!P0 BRA `(.L_x_129) ;  /* 0x0000000000408947 */ /* 0x000fea0003800000 */
[----:B------:R-:W2:Y:S01]  /*7a00*/  LDCU.64 UR8, c[0x4][0x78] ;  /* 0x01000f00ff0877ac */ /* 0x000ea20008000a00 */
[----:B------:R-:W-:Y:S01]  /*7a10*/  MOV R3, 0x0 ;  /* 0x0000000000037802 */ /* 0x000fe20000000f00 */
[----:B------:R-:W-:Y:S02]  /*7a20*/  HFMA2 R12, -RZ, RZ, 0, 5.9604644775390625e-08 ;  /* 0x00000001ff0c7431 */ /* 0x000fe400000001ff */
[----:B------:R-:W-:Y:S02]  /*7a30*/  IMAD.MOV.U32 R8, RZ, RZ, 0x192 ;  /* 0x00000192ff087424 */ /* 0x000fe400078e00ff */
[----:B------:R-:W-:Y:S01]  /*7a40*/  IMAD.MOV.U32 R13, RZ, RZ, RZ ;  /* 0x000000ffff0d7224 */ /* 0x000fe200078e00ff */
[----:B------:R-:W3:Y:S01]  /*7a50*/  LDCU.64 UR6, c[0x4][0x80] ;  /* 0x01001000ff0677ac */ /* 0x000ee20008000a00 */
[----:B------:R-:W1:Y:S01]  /*7a60*/  LDC.64 R2, c[0x4][R3] ;  /* 0x0100000003027b82 */ /* 0x000e620000000a00 */
[----:B------:R-:W5:Y:S01]  /*7a70*/  LDCU.64 UR4, c[0x4][0x18] ;  /* 0x01000300ff0477ac */ /* 0x000f620008000a00 */
[----:B--2---:R-:W-:Y:S01]  /*7a80*/  MOV R5, UR9 ;  /* 0x0000000900057c02 */ /* 0x004fe20008000f00 */
[----:B------:R-:W-:Y:S01]  /*7a90*/  IMAD.U32 R4, RZ, RZ, UR8 ;  /* 0x00000008ff047e24 */ /* 0x000fe2000f8e00ff */
[----:B---3--:R-:W-:Y:S01]  /*7aa0*/  MOV R7, UR7 ;  /* 0x0000000700077c02 */ /* 0x008fe20008000f00 */
[----:B------:R-:W-:Y:S01]  /*7ab0*/  IMAD.U32 R6, RZ, RZ, UR6 ;  /* 0x00000006ff067e24 */ /* 0x000fe2000f8e00ff */
[----:B-----5:R-:W-:Y:S01]  /*7ac0*/  MOV R11, UR5 ;  /* 0x00000005000b7c02 */ /* 0x020fe20008000f00 */
[----:B------:R-:W-:Y:S02]  /*7ad0*/  IMAD.U32 R10, RZ, RZ, UR4 ;  /* 0x00000004ff0a7e24 */ /* 0x000fe4000f8e00ff */
[----:B------:R-:W-:Y:S07]  /*7ae0*/  LEPC R20, `(.L_x_129) ;  /* 0x000000001014794e */ /* 0x000fee0000000000 */
[----:B-1--4-:R-:W-:Y:S05]  /*7af0*/  CALL.ABS.NOINC R2 ;  /* 0x0000000002007343 */ /* 0x012fea0003c00000 */
.L_x_129:
        /* <DEDUP_REMOVED lines=14> */
[----:B------:R-:W-:Y:S01]  /*7be0*/  F2FP.F16.E5M2.UNPACK_B R54, R75 ;  /* 0x0000004bff36723e */ /* 0x000fe200020004ff */
[----:B------:R-:W-:Y:S01]  /*7bf0*/  LDTM.16dp32bit_t0_t15.x32 R4, tmem[UR4+0x40] ;  /* 0x00004004000479ee */ /* 0x000fe20008a80000 */
[----:B------:R-:W2:Y:S01]  /*7c00*/  LDTM.16dp32bit_t16_t31.x32 R4, tmem[UR4+0x60] ;  /* 0x00006004000479ee */ /* 0x000ea20008aa0000 */
[----:B------:R-:W-:Y:S01]  /*7c10*/  HADD2.F32 R46, -RZ, R46.H1_H1 ;  /* 0x3000002eff2e7230 */ /* 0x000fe20000004100 */
[----:B----4-:R-:W-:Y:S01]  /*7c20*/  F2FP.F16.E5M2.UNPACK_B R58, R76 ;  /* 0x0000004cff3a723e */ /* 0x010fe200020004ff */
[--C-:B------:R-:W-:Y:S01]  /*7c30*/  HADD2.F32 R49, -RZ, R50.reuse.H0_H0 ;  /* 0x20000032ff317230 */ /* 0x100fe20000004100 */
[----:B------:R-:W-:Y:S01]  /*7c40*/  F2FP.F16.E5M2.UNPACK_B R62, R77 ;  /* 0x0000004dff3e723e */ /* 0x000fe200020004ff */
[----:B------:R-:W-:Y:S01]  /*7c50*/  HADD2.F32 R50, -RZ, R50.H1_H1 ;  /* 0x30000032ff327230 */ /* 0x000fe20000004100 */
[----:B------:R-:W-:Y:S01]  /*7c60*/  F2FP.F16.E5M2.UNPACK_B R66, R78 ;  /* 0x0000004eff42723e */ /* 0x000fe200020004ff */
[--C-:B------:R-:W-:Y:S01]  /*7c70*/  HADD2.F32 R53, -RZ, R54.reuse.H0_H0 ;  /* 0x20000036ff357230 */ /* 0x100fe20000004100 */
[----:B------:R-:W-:Y:S01]  /*7c80*/  F2FP.F16.E5M2.UNPACK_B R70, R79 ;  /* 0x0000004fff46723e */ /* 0x000fe200020004ff */
[----:B------:R-:W-:Y:S01]  /*7c90*/  HADD2.F32 R54, -RZ, R54.H1_H1 ;  /* 0x30000036ff367230 */ /* 0x000fe20000004100 */
[----:B------:R-:W-:Y:S01]  /*7ca0*/  F2FP.F16.E5M2.UNPACK_B R56, R75.H1 ;  /* 0x0000004bff38723e */ /* 0x000fe200030004ff */
[--C-:B------:R-:W-:Y:S01]  /*7cb0*/  HADD2.F32 R57, -RZ, R58.reuse.H0_H0 ;  /* 0x2000003aff397230 */ /* 0x100fe20000004100 */
[----:B------:R-:W-:Y:S01]  /*7cc0*/  F2FP.F16.E5M2.UNPACK_B R60, R76.H1 ;  /* 0x0000004cff3c723e */ /* 0x000fe200030004ff */
[----:B------:R-:W-:Y:S01]  /*7cd0*/  HADD2.F32 R58, -RZ, R58.H1_H1 ;  /* 0x3000003aff3a7230 */ /* 0x000fe20000004100 */
[----:B------:R-:W-:Y:S01]  /*7ce0*/  F2FP.F16.E5M2.UNPACK_B R64, R77.H1 ;  /* 0x0000004dff40723e */ /* 0x000fe200030004ff */
[--C-:B------:R-:W-:Y:S01]  /*7cf0*/  HADD2.F32 R61, -RZ, R62.reuse.H0_H0 ;  /* 0x2000003eff3d7230 */ /* 0x100fe20000004100 */
[----:B------:R-:W-:Y:S01]  /*7d00*/  F2FP.F16.E5M2.UNPACK_B R68, R78.H1 ;  /* 0x0000004eff44723e */ /* 0x000fe200030004ff */
[----:B------:R-:W-:Y:S01]  /*7d10*/  HADD2.F32 R62, -RZ, R62.H1_H1 ;  /* 0x3000003eff3e7230 */ /* 0x000fe20000004100 */
[----:B------:R-:W-:Y:S01]  /*7d20*/  ISETP.NE.AND P0, PT, R97, RZ, PT ;  /* 0x000000ff6100720c */ /* 0x000fe20003f05270 */
[--C-:B------:R-:W-:Y:S01]  /*7d30*/  HADD2.F32 R65, -RZ, R66.reuse.H0_H0 ;  /* 0x20000042ff417230 */ /* 0x100fe20000004100 */
[----:B------:R-:W-:Y:S01]  /*7d40*/  ISETP.NE.AND P6, PT, R102, RZ, PT ;  /* 0x000000ff6600720c */ /* 0x000fe20003fc5270 */
[----:B------:R-:W-:Y:S02]  /*7d50*/  HADD2.F32 R66, -RZ, R66.H1_H1 ;  /* 0x30000042ff427230 */ /* 0x000fe40000004100 */
[--C-:B------:R-:W-:Y:S02]  /*7d60*/  HADD2.F32 R69, -RZ, R70.reuse.H0_H0 ;  /* 0x20000046ff457230 */ /* 0x100fe40000004100 */
[C---:B--2---:R-:W-:Y:S01]  /*7d70*/  FMUL R0, R38.reuse, R4 ;  /* 0x0000000426007220 */ /* 0x044fe20000400000 */
[C---:B------:R-:W-:Y:S01]  /*7d80*/  FMUL R2, R38.reuse, R5 ;  /* 0x0000000526027220 */ /* 0x040fe20000400000 */
[C---:B------:R-:W-:Y:S01]  /*7d90*/  FMUL R4, R38.reuse, R8 ;  /* 0x0000000826047220 */ /* 0x040fe20000400000 */
[C---:B------:R-:W-:Y:S01]  /*7da0*/  FMUL R5, R38.reuse, R9 ;  /* 0x0000000926057220 */ /* 0x040fe20000400000 */
[C---:B------:R-:W-:Y:S01]  /*7db0*/  FFMA R0, R41.reuse, R40, R0 ;  /* 0x0000002829007223 */ /* 0x040fe20000000000 */
[C---:B------:R-:W-:Y:S01]  /*7dc0*/  FFMA R2, R41.reuse, R43, R2 ;  /* 0x0000002b29027223 */ /* 0x040fe20000000002 */
        /* <DEDUP_REMOVED lines=10> */
[----:B------:R-:W-:Y:S02]  /*7e70*/  HADD2.F32 R70, -RZ, R70.H1_H1 ;  /* 0x30000046ff467230 */ /* 0x000fe40000004100 */
[C---:B------:R-:W-:Y:S01]  /*7e80*/  FMUL R28, R38.reuse, R32 ;  /* 0x00000020261c7220 */ /* 0x040fe20000400000 */
[C---:B------:R-:W-:Y:S01]  /*7e90*/  FMUL R29, R38.reuse, R33 ;  /* 0x00000021261d7220 */ /* 0x040fe20000400000 */
[C---:B------:R-:W-:Y:S01]  /*7ea0*/  FMUL R3, R38.reuse, R6 ;  /* 0x0000000626037220 */ /* 0x040fe20000400000 */
[C---:B------:R-:W-:Y:S01]  /*7eb0*/  FMUL R7, R38.reuse, R7 ;  /* 0x0000000726077220 */ /* 0x040fe20000400000 */
[--C-:B------:R-:W-:Y:S02]  /*7ec0*/  HADD2.F32 R47, -RZ, R48.reuse.H0_H0 ;  /* 0x20000030ff2f7230 */ /* 0x100fe40000004100 */
[C---:B------:R-:W-:Y:S01]  /*7ed0*/  FMUL R6, R38.reuse, R10 ;  /* 0x0000000a26067220 */ /* 0x040fe20000400000 */
[C---:B------:R-:W-:Y:S01]  /*7ee0*/  FFMA R3, R41.reuse, R42, R3 ;  /* 0x0000002a29037223 */ /* 0x040fe20000000003 */
[----:B------:R-:W-:Y:S02]  /*7ef0*/  HADD2.F32 R48, -RZ, R48.H1_H1 ;  /* 0x30000030ff307230 */ /* 0x000fe40000004100 */
[C---:B------:R-:W-:Y:S01]  /*7f00*/  FFMA R7, R41.reuse, R44, R7 ;  /* 0x0000002c29077223 */ /* 0x040fe20000000007 */
[C---:B------:R-:W-:Y:S01]  /*7f10*/  FFMA R4, R41.reuse, R45, R4 ;  /* 0x0000002d29047223 */ /* 0x040fe20000000004 */
[C---:B------:R-:W-:Y:S01]  /*7f20*/  FFMA R5, R41.reuse, R46, R5 ;  /* 0x0000002e29057223 */ /* 0x040fe20000000005 */
[----:B------:R-:W-:Y:S01]  /*7f30*/  FFMA R6, R41, R47, R6 ;  /* 0x0000002f29067223 */ /* 0x000fe20000000006 */
[----:B------:R-:W-:Y:S01]  /*7f40*/  FMUL R11, R38, R11 ;  /* 0x0000000b260b7220 */ /* 0x000fe20000400000 */
[----:B------:R-:W-:Y:S01]  /*7f50*/  F2FP.F16.E5M2.UNPACK_B R40, R79.H1 ;  /* 0x0000004fff28723e */ /* 0x000fe200030004ff */
[--C-:B------:R-:W-:Y:S01]  /*7f60*/  HADD2.F32 R51, -RZ, R52.reuse.H0_H0 ;  /* 0x20000034ff337230 */ /* 0x100fe20000004100 */
[----:B-1----:R-:W-:Y:S01]  /*7f70*/  F2FP.SATFINITE.E5M2.F32.PACK_AB_MERGE_C R105, R7, R3, RZ ;  /* 0x000000030769723e */ /* 0x002fe200048060ff */
[C---:B------:R-:W-:Y:S01]  /*7f80*/  FFMA R11, R41.reuse, R48, R11 ;  /* 0x00000030290b7223 */ /* 0x040fe2000000000b */
[C---:B------:R-:W-:Y:S01]  /*7f90*/  FFMA R8, R41.reuse, R49, R8 ;  /* 0x0000003129087223 */ /* 0x040fe20000000008 */
[----:B------:R-:W-:Y:S01]  /*7fa0*/  FFMA R9, R41, R50, R9 ;  /* 0x0000003229097223 */ /* 0x000fe20000000009 */
[----:B------:R-:W-:Y:S01]  /*7fb0*/  F2FP.SATFINITE.E5M2.F32.PACK_AB_MERGE_C R104, R2, R0, R105 ;  /* 0x000000000268723e */ /* 0x000fe20004806069 */
[----:B------:R-:W-:Y:S01]  /*7fc0*/  HADD2.F32 R52, -RZ, R52.H1_H1 ;  /* 0x30000034ff347230 */ /* 0x000fe20000004100 */
[----:B------:R-:W-:Y:S01]  /*7fd0*/  F2FP.SATFINITE.E5M2.F32.PACK_AB_MERGE_C R106, R11, R6, RZ ;  /* 0x000000060b6a723e */ /* 0x000fe200048060ff */
[C---:B------:R-:W-:Y:S01]  /*7fe0*/  FMUL R10, R38.reuse, R14 ;  /* 0x0000000e260a7220 */ /* 0x040fe20000400000 */
[C---:B------:R-:W-:Y:S01]  /*7ff0*/  FMUL R15, R38.reuse, R15 ;  /* 0x0000000f260f7220 */ /* 0x040fe20000400000 */
[--C-:B------:R-:W-:Y:S01]  /*8000*/  HADD2.F32 R55, -RZ, R56.reuse.H0_H0 ;  /* 0x20000038ff377230 */ /* 0x100fe20000004100 */
[----:B------:R-:W-:Y:S01]  /*8010*/  F2FP.SATFINITE.E5M2.F32.PACK_AB_MERGE_C R105, R5, R4, R106 ;  /* 0x000000040569723e */ /* 0x000fe2000480606a */
[C---:B------:R-:W-:Y:S01]  /*8020*/  FFMA R10, R41.reuse, R51, R10 ;  /* 0x00000033290a7223 */ /* 0x040fe2000000000a */
[C---:B------:R-:W-:Y:S01]  /*8030*/  FFMA R15, R41.reuse, R52, R15 ;  /* 0x00000034290f7223 */ /* 0x040fe2000000000f */
[C---:B------:R-:W-:Y:S01]  /*8040*/  FFMA R12, R41.reuse, R53, R12 ;  /* 0x00000035290c7223 */ /* 0x040fe2000000000c */
[C---:B------:R-:W-:Y:S01]  /*8050*/  FFMA R13, R41.reuse, R54, R13 ;  /* 0x00000036290d7223 */ /* 0x040fe2000000000d */
[----:B------:R-:W-:Y:S02]  /*8060*/  HADD2.F32 R56, -RZ, R56.H1_H1 ;  /* 0x30000038ff387230 */ /* 0x000fe40000004100 */
[C---:B------:R-:W-:Y:S01]  /*8070*/  FMUL R14, R38.reuse, R18 ;  /* 0x00000012260e7220 */ /* 0x040fe20000400000 */
[C---:B------:R-:W-:Y:S01]  /*8080*/  FMUL R19, R38.reuse, R19 ;  /* 0x0000001326137220 */ /* 0x040fe20000400000 */
[--C-:B------:R-:W-:Y:S02]  /*8090*/  HADD2.F32 R59, -RZ, R60.reuse.H0_H0 ;  /* 0x2000003cff3b7230 */ /* 0x100fe40000004100 */
[C---:B------:R-:W-:Y:S01]  /*80a0*/  FMUL R18, R38.reuse, R22 ;  /* 0x0000001626127220 */ /* 0x040fe20000400000 */
[C---:B------:R-:W-:Y:S01]  /*80b0*/  FFMA R14, R41.reuse, R55, R14 ;  /* 0x00000037290e7223 */ /* 0x040fe2000000000e */
[----:B------:R-:W-:Y:S02]  /*80c0*/  HADD2.F32 R60, -RZ, R60.H1_H1 ;  /* 0x3000003cff3c7230 */ /* 0x000fe40000004100 */
        /* <DEDUP_REMOVED lines=8> */
[C---:B------:R-:W-:Y:S01]  /*8150*/  FFMA R23, R41.reuse, R60, R23 ;  /* 0x0000003c29177223 */ /* 0x040fe20000000017 */
[C---:B------:R-:W-:Y:S01]  /*8160*/  FMUL R27, R38.reuse, R27 ;  /* 0x0000001b261b7220 */ /* 0x040fe20000400000 */
[C---:B------:R-:W-:Y:S01]  /*8170*/  FFMA R20, R41.reuse, R61, R20 ;  /* 0x0000003d29147223 */ /* 0x040fe20000000014 */
[C---:B------:R-:W-:Y:S01]  /*8180*/  FFMA R21, R41.reuse, R62, R21 ;  /* 0x0000003e29157223 */ /* 0x040fe20000000015 */
[--C-:B------:R-:W-:Y:S02]  /*8190*/  HADD2.F32 R67, -RZ, R68.reuse.H0_H0 ;  /* 0x20000044ff437230 */ /* 0x100fe40000004100 */
[----:B------:R-:W-:Y:S01]  /*81a0*/  FFMA R22, R41, R63, R22 ;  /* 0x0000003f29167223 */ /* 0x000fe20000000016 */
[----:B------:R-:W-:Y:S02]  /*81b0*/  HADD2.F32 R68, -RZ, R68.H1_H1 ;  /* 0x30000044ff447230 */ /* 0x000fe40000004100 */
[C---:B------:R-:W-:Y:S01]  /*81c0*/  FMUL R26, R38.reuse, R30 ;  /* 0x0000001e261a7220 */ /* 0x040fe20000400000 */
[----:B------:R-:W-:Y:S01]  /*81d0*/  F2FP.SATFINITE.E5M2.F32.PACK_AB_MERGE_C R107, R15, R10, RZ ;  /* 0x0000000a0f6b723e */ /* 0x000fe200048060ff */
        /* <DEDUP_REMOVED lines=8> */
[----:B------:R-:W-:Y:S01]  /*8260*/  F2FP.SATFINITE.E5M2.F32.PACK_AB_MERGE_C R106, R9, R8, R107 ;  /* 0x00000008096a723e */ /* 0x000fe2000480606b */
[----:B------:R-:W-:Y:S01]  /*8270*/  FFMA R31, R41, R68, R31 ;  /* 0x00000044291f7223 */ /* 0x000fe2000000001f */
[----:B------:R-:W-:Y:S01]  /*8280*/  FMUL R35, R38, R35 ;  /* 0x0000002326237220 */ /* 0x000fe20000400000 */
[----:B------:R-:W-:Y:S01]  /*8290*/  F2FP.SATFINITE.E5M2.F32.PACK_AB_MERGE_C R107, R19, R14, RZ ;  /* 0x0000000e136b723e */ /* 0x000fe200048060ff */
[C---:B------:R-:W-:Y:S01]  /*82a0*/  FFMA R28, R41.reuse, R69, R28 ;  /* 0x00000045291c7223 */ /* 0x040fe2000000001c */
[C---:B------:R-:W-:Y:S01]  /*82b0*/  FFMA R29, R41.reuse, R70, R29 ;  /* 0x00000046291d7223 */ /* 0x040fe2000000001d */
[C---:B------:R-:W-:Y:S01]  /*82c0*/  FFMA R30, R41.reuse, R43, R30 ;  /* 0x0000002b291e7223 */ /* 0x040fe2000000001e */
[----:B------:R-:W-:Y:S01]  /*82d0*/  FFMA R35, R41, R40, R35 ;  /* 0x0000002829237223 */ /* 0x000fe20000000023 */
        /* <DEDUP_REMOVED lines=21> */
[----:B------:R-:W-:Y:S02]  /*8430*/  UIADD3 UR4, UP0, UPT, UR62, 0x680, URZ ;  /* 0x000006803e047890 */ /* 0x000fe4000ff1e0ff */
[----:B------:R-:W-:Y:S02]  /*8440*/  UIADD3 UR9, UPT, UPT, UR49, 0x40, URZ ;  /* 0x0000004031097890 */ /* 0x000fe4000fffe0ff */
[----:B------:R-:W-:Y:S02]  /*8450*/  UIADD3 UR8, UPT, UPT, UR44, 0x5400, URZ ;  /* 0x000054002c087890 */ /* 0x000fe4000fffe0ff */
[----:B------:R-:W-:Y:S01]  /*8460*/  UIADD3.X UR5, UPT, UPT, URZ, UR63, URZ, UP0, !UPT ;  /* 0x0000003fff057290 */ /* 0x000fe200087fe4ff */
[----:B------:R-:W-:Y:S01]  /*8470*/  UMOV UR10, UR50 ;  /* 0x00000032000a7c82 */ /* 0x000fe20008000000 */
[----:B------:R-:W-:Y:S07]  /*8480*/  UMOV UR11, UR36 ;  /* 0x00000024000b7c82 */ /* 0x000fee0008000000 */
[----:B------:R2:W-:Y:S01]  /*8490*/  UTMASTG.3D [UR8], [UR4] ;  /* 0x00000008040073b5 */ /* 0x0005e20008010000 */
[----:B------:R0:W-:Y:S01]  /*84a0*/  UTMACMDFLUSH ;  /* 0x00000000000079b7 */ /* 0x0001e20000000000 */
[----:B--2---:R-:W-:Y:S04]  /*84b0*/  DEPBAR.LE SB0, 0x1 ;  /* 0x000080400000791a */ /* 0x004fe80000000000 */
.L_x_131:
[----:B------:R-:W-:Y:S05]  /*84c0*/  BSYNC.RECONVERGENT B0 ;  /* 0x0000000000007941 */ /* 0x000fea0003800200 */
.L_x_130:
        /* <DEDUP_REMOVED lines=16> */
.L_x_135:
[----:B------:R-:W-:Y:S05]  /*85d0*/  BSYNC B0 ;  /* 0x0000000000007941 */ /* 0x000fea0003800000 */
.L_x_134:
        /* <DEDUP_REMOVED lines=17> */
.L_x_133:
[----:B------:R-:W-:Y:S05]  /*86f0*/  BSYNC B1 ;  /* 0x0000000000017941 */ /* 0x000fea0003800000 */
.L_x_132:
        /* <DEDUP_REMOVED lines=21> */
.L_x_137:
        /* <DEDUP_REMOVED lines=18> */
[----:B------:R-:W-:Y:S01]  /*8970*/  ISETP.NE.AND P6, PT, R102, RZ, PT ;  /* 0x000000ff6600720c */ /* 0x000fe20003fc5270 */
[--C-:B------:R-:W-:Y:S01]  /*8980*/  HADD2.F32 R49, -RZ, R50.reuse.H0_H0 ;  /* 0x20000032ff317230 */ /* 0x100fe20000004100 */
[----:B----4-:R-:W-:Y:S01]  /*8990*/  F2FP.F16.E5M2.UNPACK_B R58, R76 ;  /* 0x0000004cff3a723e */ /* 0x010fe200020004ff */
[----:B------:R-:W-:Y:S01]  /*89a0*/  HADD2.F32 R50, -RZ, R50.H1_H1 ;  /* 0x30000032ff327230 */ /* 0x000fe20000004100 */
[----:B------:R-:W-:Y:S01]  /*89b0*/  F2FP.F16.E5M2.UNPACK_B R62, R77 ;  /* 0x0000004dff3e723e */ /* 0x000fe200020004ff */
[--C-:B------:R-:W-:Y:S01]  /*89c0*/  HADD2.F32 R53, -RZ, R54.reuse.H0_H0 ;  /* 0x20000036ff357230 */ /* 0x100fe20000004100 */
[----:B------:R-:W-:Y:S01]  /*89d0*/  F2FP.F16.E5M2.UNPACK_B R66, R78 ;  /* 0x0000004eff42723e */ /* 0x000fe200020004ff */
[----:B------:R-:W-:Y:S01]  /*89e0*/  HADD2.F32 R54, -RZ, R54.H1_H1 ;  /* 0x30000036ff367230 */ /* 0x000fe20000004100 */
[----:B------:R-:W-:Y:S01]  /*89f0*/  F2FP.F16.E5M2.UNPACK_B R70, R79 ;  /* 0x0000004fff46723e */ /* 0x000fe200020004ff */
[--C-:B------:R-:W-:Y:S01]  /*8a00*/  HADD2.F32 R57, -RZ, R58.reuse.H0_H0 ;  /* 0x2000003aff397230 */ /* 0x100fe20000004100 */
[----:B------:R-:W-:Y:S01]  /*8a10*/  F2FP.F16.E5M2.UNPACK_B R56, R75.H1 ;  /* 0x0000004bff38723e */ /* 0x000fe200030004ff */
[----:B------:R-:W-:Y:S01]  /*8a20*/  HADD2.F32 R58, -RZ, R58.H1_H1 ;  /* 0x3000003aff3a7230 */ /* 0x000fe20000004100 */
[----:B------:R-:W-:Y:S01]  /*8a30*/  F2FP.F16.E5M2.UNPACK_B R60, R76.H1 ;  /* 0x0000004cff3c723e */ /* 0x000fe200030004ff */
[--C-:B------:R-:W-:Y:S01]  /*8a40*/  HADD2.F32 R61, -RZ, R62.reuse.H0_H0 ;  /* 0x2000003eff3d7230 */ /* 0x100fe20000004100 */
[----:B------:R-:W-:Y:S01]  /*8a50*/  F2FP.F16.E5M2.UNPACK_B R64, R77.H1 ;  /* 0x0000004dff40723e */ /* 0x000fe200030004ff */
[----:B------:R-:W-:Y:S01]  /*8a60*/  HADD2.F32 R62, -RZ, R62.H1_H1 ;  /* 0x3000003eff3e7230 */ /* 0x000fe20000004100 */
[----:B------:R-:W-:Y:S01]  /*8a70*/  F2FP.F16.E5M2.UNPACK_B R68, R78.H1 ;  /* 0x0000004eff44723e */ /* 0x000fe200030004ff */
        /* <DEDUP_REMOVED lines=112> */
[----:B------:R-:W-:Y:S02]  /*9180*/  UIADD3 UR4, UPT, UPT, UR44, 0x4400, URZ ;  /* 0x000044002c047890 */ /* 0x000fe4000fffe0ff */
[----:B------:R-:W-:Y:S01]  /*9190*/  UIADD3 UR9, UPT, UPT, UR49, 0x80, URZ ;  /* 0x0000008031097890 */ /* 0x000fe2000fffe0ff */
[----:B------:R-:W-:Y:S01]  /*91a0*/  UMOV UR10, UR50 ;  /* 0x00000032000a7c82 */ /* 0x000fe20008000000 */
[----:B------:R-:W-:Y:S02]  /*91b0*/  UMOV UR11, UR36 ;  /* 0x00000024000b7c82 */ /* 0x000fe40008000000 */
        /* <DEDUP_REMOVED lines=8> */
.L_x_139:
[----:B------:R-:W-:Y:S05]  /*9240*/  BSYNC.RECONVERGENT B0 ;  /* 0x0000000000007941 */ /* 0x000fea0003800200 */
.L_x_138:
        /* <DEDUP_REMOVED lines=16> */
.L_x_143:
[----:B------:R-:W-:Y:S05]  /*9350*/  BSYNC B0 ;  /* 0x0000000000007941 */ /* 0x000fea0003800000 */
.L_x_142:
        /* <DEDUP_REMOVED lines=17> */
.L_x_141:
[----:B------:R-:W-:Y:S05]  /*9470*/  BSYNC B1 ;  /* 0x0000000000017941 */ /* 0x000fea0003800000 */
.L_x_140:
        /* <DEDUP_REMOVED lines=21> */
.L_x_145:
[----:B------:R-:W-:Y:S01]  /*95d0*/  ISETP.NE.AND P0, PT, R97, RZ, PT ;  /* 0x000000ff6100720c */ /* 0x000fe20003f05270 */
[----:B------:R-:W-:Y:S05]  /*95e0*/  WARPSYNC.ALL ;  /* 0x0000000000007948 */ /* 0x000fea0003800000 */
[----:B------:R-:W-:Y:S01]  /*95f0*/  R2UR UR4, R39 ;  /* 0x00000000270472ca */ /* 0x000fe200000e0000 */
[----:B------:R-:W2:Y:S01]  /*9600*/  S2UR UR6, SR_CgaCtaId ;  /* 0x00000000000679c3 */ /* 0x000ea20000008800 */
[-C--:B------:R-:W-:Y:S01]  /*9610*/  F2FP.F16.E5M2.UNPACK_B R42, R72.reuse ;  /* 0x00000048ff2a723e */ /* 0x080fe200020004ff */
[----:B------:R-:W-:Y:S01]  /*9620*/  BSSY.RECONVERGENT B0, `(.L_x_146) ;  /* 0x000009b000007945 */ /* 0x000fe20003800200 */
[----:B------:R-:W-:Y:S02]  /*9630*/  F2FP.F16.E5M2.UNPACK_B R72, R72.H1 ;  /* 0x00000048ff48723e */ /* 0x000fe400030004ff */
[-C--:B------:R-:W-:Y:S01]  /*9640*/  F2FP.F16.E5M2.UNPACK_B R46, R73.reuse ;  /* 0x00000049ff2e723e */ /* 0x080fe200020004ff */
[--C-:B------:R-:W-:Y:S01]  /*9650*/  HADD2.F32 R40, -RZ, R42.reuse.H0_H0 ;  /* 0x2000002aff287230 */ /* 0x100fe20000004100 */
[----:B------:R-:W-:Y:S01]  /*9660*/  F2FP.F16.E5M2.UNPACK_B R73, R73.H1 ;  /* 0x00000049ff49723e */ /* 0x000fe200030004ff */
[----:B------:R-:W-:Y:S01]  /*9670*/  HADD2.F32 R42, -RZ, R42.H1_H1 ;  /* 0x3000002aff2a7230 */ /* 0x000fe20000004100 */
[-C--:B------:R-:W-:Y:S01]  /*9680*/  F2FP.F16.E5M2.UNPACK_B R50, R74.reuse ;  /* 0x0000004aff32723e */ /* 0x080fe200020004ff */
[----:B------:R-:W-:Y:S01]  /*9690*/  HADD2.F32 R43, -RZ, R72.H0_H0 ;  /* 0x20000048ff2b7230 */ /* 0x000fe20000004100 */
[----:B------:R-:W-:Y:S01]  /*96a0*/  F2FP.F16.E5M2.UNPACK_B R74, R74.H1 ;  /* 0x0000004aff4a723e */ /* 0x000fe200030004ff */
[----:B------:R-:W-:Y:S01]  /*96b0*/  LDTM.16dp32bit_t0_t15.x32 R4, tmem[UR4+0xc0] ;  /* 0x0000c004000479ee */ /* 0x000fe20008a80000 */
[----:B------:R-:W3:Y:S01]  /*96c0*/  LDTM.16dp32bit_t16_t31.x32 R4, tmem[UR4+0xe0] ;  /* 0x0000e004000479ee */ /* 0x000ee20008aa0000 */
[----:B------:R-:W-:Y:S01]  /*96d0*/  NOP ;  /* 0x0000000000007918 */ /* 0x000fe20000000000 */
[--C-:B------:R-:W-:Y:S01]  /*96e0*/  HADD2.F32 R45, -RZ, R46.reuse.H0_H0 ;  /* 0x2000002eff2d7230 */ /* 0x100fe20000004100 */
[----:B------:R-:W-:Y:S01]  /*96f0*/  R2UR UR5, R71 ;  /* 0x00000000470572ca */ /* 0x000fe200000e0000 */
[----:B------:R-:W-:Y:S01]  /*9700*/  HADD2.F32 R46, -RZ, R46.H1_H1 ;  /* 0x3000002eff2e7230 */ /* 0x000fe20000004100 */
[----:B------:R-:W-:Y:S01]  /*9710*/  F2FP.F16.E5M2.UNPACK_B R54, R75 ;  /* 0x0000004bff36723e */ /* 0x000fe200020004ff */
        /* <DEDUP_REMOVED lines=10> */
[----:B------:R-:W-:Y:S01]  /*97c0*/  UIADD3 UR4, UPT, UPT, UR5, 0x1d0, URZ ;  /* 0x000001d005047890 */ /* 0x000fe2000fffe0ff */
[----:B------:R-:W-:Y:S01]  /*97d0*/  HADD2.F32 R59, -RZ, R58.H1_H1 ;  /* 0x3000003aff3b7230 */ /* 0x000fe20000004100 */
[----:B------:R-:W-:Y:S01]  /*97e0*/  F2FP.F16.E5M2.UNPACK_B R76, R76.H1 ;  /* 0x0000004cff4c723e */ /* 0x000fe200030004ff */
[--C-:B------:R-:W-:Y:S01]  /*97f0*/  HADD2.F32 R60, -RZ, R62.reuse.H0_H0 ;  /* 0x2000003eff3c7230 */ /* 0x100fe20000004100 */
[----:B------:R-:W-:Y:S01]  /*9800*/  F2FP.F16.E5M2.UNPACK_B R77, R77.H1 ;  /* 0x0000004dff4d723e */ /* 0x000fe200030004ff */
[----:B------:R-:W-:Y:S01]  /*9810*/  HADD2.F32 R63, -RZ, R62.H1_H1 ;  /* 0x3000003eff3f7230 */ /* 0x000fe20000004100 */
[----:B------:R-:W-:Y:S01]  /*9820*/  F2FP.F16.E5M2.UNPACK_B R78, R78.H1 ;  /* 0x0000004eff4e723e */ /* 0x000fe200030004ff */
[--C-:B------:R-:W-:Y:S01]  /*9830*/  HADD2.F32 R64, -RZ, R66.reuse.H0_H0 ;  /* 0x20000042ff407230 */ /* 0x100fe20000004100 */
[----:B--2---:R-:W-:Y:S01]  /*9840*/  UPRMT UR4, UR6, 0x654, UR4 ;  /* 0x0000065406047896 */ /* 0x004fe20008000004 */
        /* <DEDUP_REMOVED lines=8> */
[----:B------:R-:W-:Y:S01]  /*98d0*/  SYNCS.ARRIVE.TRANS64.RED.A1T0 RZ, [UR4], RZ ;  /* 0x000000ffffff79a7 */ /* 0x000fe20008100404 */
[C---:B------:R-:W-:Y:S01]  /*98e0*/  FMUL R16, R38.reuse, R16 ;  /* 0x0000001026107220 */ /* 0x040fe20000400000 */
[C---:B------:R-:W-:Y:S01]  /*98f0*/  FMUL R17, R38.reuse, R17 ;  /* 0x0000001126117220 */ /* 0x040fe20000400000 */
[C---:B------:R-:W-:Y:S01]  /*9900*/  FMUL R0, R38.reuse, R20 ;  /* 0x0000001426007220 */ /* 0x040fe20000400000 */
[C---:B------:R-:W-:Y:S01]  /*9910*/  FMUL R2, R38.reuse, R21 ;  /* 0x0000001526027220 */ /* 0x040fe20000400000 */
[C---:B------:R-:W-:Y:S01]  /*9920*/  FMUL R20, R38.reuse, R25 ;  /* 0x0000001926147220 */ /* 0x040fe20000400000 */
[----:B------:R-:W-:Y:S02]  /*9930*/  HADD2.F32 R67, -RZ, R66.H1_H1 ;  /* 0x30000042ff437230 */ /* 0x000fe40000004100 */
[C---:B------:R-:W-:Y:S01]  /*9940*/  FMUL R6, R38.reuse, R6 ;  /* 0x0000000626067220 */ /* 0x040fe20000400000 */
[----:B------:R-:W-:Y:S02]  /*9950*/  HADD2.F32 R44, -RZ, R72.H1_H1 ;  /* 0x30000048ff2c7230 */ /* 0x000fe40000004100 */
[C---:B------:R-:W-:Y:S01]  /*9960*/  FMUL R7, R38.reuse, R7 ;  /* 0x0000000726077220 */ /* 0x040fe20000400000 */
[--C-:B------:R-:W-:Y:S02]  /*9970*/  HADD2.F32 R47, -RZ, R73.reuse.H0_H0 ;  /* 0x20000049ff2f7230 */ /* 0x100fe40000004100 */
[C---:B------:R-:W-:Y:S01]  /*9980*/  FFMA R6, R41.reuse, R43, R6 ;  /* 0x0000002b29067223 */ /* 0x040fe20000000006 */
[--C-:B------:R-:W-:Y:S02]  /*9990*/  HADD2.F32 R40, -RZ, R68.reuse.H0_H0 ;  /* 0x20000044ff287230 */ /* 0x100fe40000004100 */
[C---:B------:R-:W-:Y:S01]  /*99a0*/  FFMA R7, R41.reuse, R44, R7 ;  /* 0x0000002c29077223 */ /* 0x040fe20000000007 */
[C---:B------:R-:W-:Y:S01]  /*99b0*/  FFMA R8, R41.reuse, R45, R8 ;  /* 0x0000002d29087223 */ /* 0x040fe20000000008 */
[----:B------:R-:W-:Y:S01]  /*99c0*/  FFMA R9, R41, R46, R9 ;  /* 0x0000002e29097223 */ /* 0x000fe20000000009 */
[----:B------:R-:W-:Y:S02]  /*99d0*/  HADD2.F32 R43, -RZ, R68.H1_H1 ;  /* 0x30000044ff2b7230 */ /* 0x000fe40000004100 */
[C---:B------:R-:W-:Y:S01]  /*99e0*/  FMUL R10, R38.reuse, R10 ;  /* 0x0000000a260a7220 */ /* 0x040fe20000400000 */
[----:B------:R-:W-:Y:S01]  /*99f0*/  HADD2.F32 R48, -RZ, R73.H1_H1 ;  /* 0x30000049ff307230 */ /* 0x000fe20000004100 */
[----:B------:R-:W-:Y:S01]  /*9a00*/  F2FP.SATFINITE.E5M2.F32.PACK_AB_MERGE_C R100, R7, R6, RZ ;  /* 0x000000060764723e */ /* 0x000fe200048060ff */
[C---:B------:R-:W-:Y:S01]  /*9a10*/  FMUL R7, R38.reuse, R24 ;  /* 0x0000001826077220 */ /* 0x040fe20000400000 */
[----:B------:R-:W-:Y:S01]  /*9a20*/  FFMA R10, R41, R47, R10 ;  /* 0x0000002f290a7223 */ /* 0x000fe2000000000a */
[C---:B------:R-:W-:Y:S01]  /*9a30*/  FMUL R24, R38.reuse, R29 ;  /* 0x0000001d26187220 */ /* 0x040fe20000400000 */
[----:B------:R-:W-:Y:S01]  /*9a40*/  F2FP.SATFINITE.E5M2.F32.PACK_AB_MERGE_C R100, R5, R4, R100 ;  /* 0x000000040564723e */ /* 0x000fe20004806064 */
[C---:B------:R-:W-:Y:S01]  /*9a50*/  FMUL R11, R38.reuse, R11 ;  /* 0x0000000b260b7220 */ /* 0x040fe20000400000 */
[--C-:B------:R-:W-:Y:S02]  /*9a60*/  HADD2.F32 R51, -RZ, R74.reuse.H0_H0 ;  /* 0x2000004aff337230 */ /* 0x100fe40000004100 */
[C---:B------:R-:W-:Y:S01]  /*9a70*/  FMUL R14, R38.reuse, R14 ;  /* 0x0000000e260e7220 */ /* 0x040fe20000400000 */
[----:B------:R-:W-:Y:S02]  /*9a80*/  HADD2.F32 R52, -RZ, R74.H1_H1 ;  /* 0x3000004aff347230 */ /* 0x000fe40000004100 */
[C---:B------:R-:W-:Y:S01]  /*9a90*/  FFMA R11, R41.reuse, R48, R11 ;  /* 0x00000030290b7223 */ /* 0x040fe2000000000b */
[C---:B------:R-:W-:Y:S01]  /*9aa0*/  FFMA R12, R41.reuse, R49, R12 ;  /* 0x00000031290c7223 */ /* 0x040fe2000000000c */
[C---:B------:R-:W-:Y:S01]  /*9ab0*/  FFMA R13, R41.reuse, R50, R13 ;  /* 0x00000032290d7223 */ /* 0x040fe2000000000d */
[----:B------:R-:W-:Y:S01]  /*9ac0*/  FFMA R14, R41, R51, R14 ;  /* 0x00000033290e7223 */ /* 0x000fe2000000000e */
[C---:B------:R-:W-:Y:S01]  /*9ad0*/  FMUL R15, R38.reuse, R15 ;  /* 0x0000000f260f7220 */ /* 0x040fe20000400000 */
[--C-:B------:R-:W-:Y:S01]  /*9ae0*/  HADD2.F32 R55, -RZ, R75.reuse.H0_H0 ;  /* 0x2000004bff377230 */ /* 0x100fe20000004100 */
[----:B------:R-:W-:Y:S01]  /*9af0*/  F2FP.SATFINITE.E5M2.F32.PACK_AB_MERGE_C R101, R11, R10, RZ ;  /* 0x0000000a0b65723e */ /* 0x000fe200048060ff */
[----:B------:R-:W-:Y:S02]  /*9b00*/  HADD2.F32 R56, -RZ, R75.H1_H1 ;  /* 0x3000004bff387230 */ /* 0x000fe40000004100 */
[C---:B------:R-:W-:Y:S01]  /*9b10*/  FFMA R15, R41.reuse, R52, R15 ;  /* 0x00000034290f7223 */ /* 0x040fe2000000000f */
[----:B------:R-:W-:Y:S01]  /*9b20*/  FFMA R16, R41, R53, R16 ;  /* 0x0000003529107223 */ /* 0x000fe20000000010 */
[----:B------:R-:W-:Y:S01]  /*9b30*/  F2FP.SATFINITE.E5M2.F32.PACK_AB_MERGE_C R101, R9, R8, R101 ;  /* 0x000000080965723e */ /* 0x000fe20004806065 */
[----:B------:R-:W-:Y:S01]  /*9b40*/  FFMA R17, R41, R54, R17 ;  /* 0x0000003629117223 */ /* 0x000fe20000000011 */
[C---:B------:R-:W-:Y:S01]  /*9b50*/  FMUL R18, R38.reuse, R18 ;  /* 0x0000001226127220 */ /* 0x040fe20000400000 */
[----:B------:R-:W-:Y:S01]  /*9b60*/  F2FP.SATFINITE.E5M2.F32.PACK_AB_MERGE_C R102, R15, R14, RZ ;  /* 0x0000000e0f66723e */ /* 0x000fe200048060ff */
[C---:B------:R-:W-:Y:S01]  /*9b70*/  FMUL R19, R38.reuse, R19 ;  /* 0x0000001326137220 */ /* 0x040fe20000400000 */
[--C-:B------:R-:W-:Y:S02]  /*9b80*/  HADD2.F32 R58, -RZ, R76.reuse.H0_H0 ;  /* 0x2000004cff3a7230 */ /* 0x100fe40000004100 */
[----:B------:R-:W-:Y:S01]  /*9b90*/  FFMA R18, R41, R55, R18 ;  /* 0x0000003729127223 */ /* 0x000fe20000000012 */
[----:B------:R-:W-:Y:S01]  /*9ba0*/  F2FP.SATFINITE.E5M2.F32.PACK_AB_MERGE_C R102, R13, R12, R102 ;  /* 0x0000000c0d66723e */ /* 0x000fe20004806066 */
[C---:B------:R-:W-:Y:S01]  /*9bb0*/  FFMA R19, R41.reuse, R56, R19 ;  /* 0x0000003829137223 */ /* 0x040fe20000000013 */
[----:B------:R-:W-:Y:S02]  /*9bc0*/  HADD2.F32 R61, -RZ, R76.H1_H1 ;  /* 0x3000004cff3d7230 */ /* 0x000fe40000004100 */
[C---:B------:R-:W-:Y:S01]  /*9bd0*/  FMUL R3, R38.reuse, R22 ;  /* 0x0000001626037220 */ /* 0x040fe20000400000 */
        /* <DEDUP_REMOVED lines=10> */
[C---:B------:R-:W-:Y:S01]  /*9c80*/  FMUL R23, R38.reuse, R28 ;  /* 0x0000001c26177220 */ /* 0x040fe20000400000 */
[----:B------:R-:W-:Y:S01]  /*9c90*/  F2FP.F16.E5M2.UNPACK_B R79, R79.H1 ;  /* 0x0000004fff4f723e */ /* 0x000fe200030004ff */
        /* <DEDUP_REMOVED lines=9> */
[C---:B------:R-:W-:Y:S01]  /*9d30*/  FFMA R24, R41.reuse, R67, R24 ;  /* 0x0000004329187223 */ /* 0x040fe20000000018 */
[C---:B------:R-:W-:Y:S01]  /*9d40*/  FMUL R28, R38.reuse, R33 ;  /* 0x00000021261c7220 */ /* 0x040fe20000400000 */
[--C-:B------:R-:W-:Y:S02]  /*9d50*/  HADD2.F32 R42, -RZ, R79.reuse.H0_H0 ;  /* 0x2000004fff2a7230 */ /* 0x100fe40000004100 */
[C---:B------:R-:W-:Y:S01]  /*9d60*/  FFMA R25, R41.reuse, R66, R25 ;  /* 0x0000004229197223 */ /* 0x040fe20000000019 */
[----:B------:R-:W-:Y:S02]  /*9d70*/  HADD2.F32 R71, -RZ, R79.H1_H1 ;  /* 0x3000004fff477230 */ /* 0x000fe40000004100 */
[C---:B------:R-:W-:Y:S01]  /*9d80*/  FMUL R29, R38.reuse, R34 ;  /* 0x00000022261d7220 */ /* 0x040fe20000400000 */
        /* <DEDUP_REMOVED lines=9> */
[----:B-1----:R-:W-:Y:S01]  /*9e20*/  F2FP.SATFINITE.E5M2.F32.PACK_AB_MERGE_C R105, R22, R21, RZ ;  /* 0x000000151669723e */ /* 0x002fe200048060ff */
[----:B------:R1:W-:Y:S01]  /*9e30*/  STS.128 [R84+UR44+0x5400], R100 ;  /* 0x0054006454007988 */ /* 0x0003e20008000c2c */
[----:B------:R-:W-:Y:S02]  /*9e40*/  F2FP.SATFINITE.E5M2.F32.PACK_AB_MERGE_C R64, R26, R25, RZ ;  /* 0x000000191a40723e */ /* 0x000fe400048060ff */
[----:B------:R-:W-:Y:S02]  /*9e50*/  F2FP.SATFINITE.E5M2.F32.PACK_AB_MERGE_C R67, R30, R29, RZ ;  /* 0x0000001d1e43723e */ /* 0x000fe400048060ff */
[----:B------:R-:W-:Y:S02]  /*9e60*/  F2FP.SATFINITE.E5M2.F32.PACK_AB_MERGE_C R104, R2, R0, R3 ;  /* 0x000000000268723e */ /* 0x000fe40004806003 */
[----:B------:R-:W-:Y:S02]  /*9e70*/  F2FP.SATFINITE.E5M2.F32.PACK_AB_MERGE_C R105, R20, R7, R105 ;  /* 0x000000071469723e */ /* 0x000fe40004806069 */
[----:B------:R-:W-:Y:S02]  /*9e80*/  F2FP.SATFINITE.E5M2.F32.PACK_AB_MERGE_C R106, R24, R23, R64 ;  /* 0x00000017186a723e */ /* 0x000fe40004806040 */
[----:B------:R-:W-:Y:S02]  /*9e90*/  F2FP.SATFINITE.E5M2.F32.PACK_AB_MERGE_C R107, R28, R27, R67 ;  /* 0x0000001b1c6b723e */ /* 0x000fe40004806043 */
[----:B------:R-:W-:Y:S03]  /*9ea0*/  IADD3 R36, PT, PT, R36, 0x1, RZ ;  /* 0x0000000124247810 */ /* 0x000fe60007ffe0ff */
        /* <DEDUP_REMOVED lines=18> */
.L_x_147:
[----:B------:R-:W-:Y:S05]  /*9fd0*/  BSYNC.RECONVERGENT B0 ;  /* 0x0000000000007941 */ /* 0x000fea0003800200 */
.L_x_146:
[----:B------:R-:W-:Y:S01]  /*9fe0*/  R2UR UR4, R87 ;  /* 0x00000000570472ca */ /* 0x000fe200000e0000 */
[----:B------:R-:W-:Y:S01]  /*9ff0*/  BAR.SYNC.DEFER_BLOCKING 0x1, 0x80 ;  /* 0x0042000000007b1d */ /* 0x000fe20000010000 */
[C---:B------:R-:W-:Y:S01]  /*a000*/  ISETP.NE.AND P0, PT, R89.reuse, 0x2, PT ;  /* 0x000000025900780c */ /* 0x040fe20003f05270 */
[----:B------:R-:W-:Y:S01]  /*a010*/  UISETP.NE.AND UP0, UPT, UR45, URZ, UPT ;  /* 0x000000ff2d00728c */ /* 0x000fe2000bf05270 */
[----:B------:R-:W-:Y:S01]  /*a020*/  ISETP.NE.AND P1, PT, R36, 0x4, PT ;  /* 0x000000042400780c */ /* 0x000fe20003f25270 */
[----:B------:R-:W-:Y:S01]  /*a030*/  UIADD3 UR20, UPT, UPT, UR37, UR59, URZ ;  /* 0x0000003b25147290 */ /* 0x000fe2000fffe0ff */
[----:B------:R-:W-:Y:S02]  /*a040*/  SEL R5, RZ, 0x1, P0 ;  /* 0x00000001ff057807 */ /* 0x000fe40000000000 */
[----:B------:R-:W-:Y:S02]  /*a050*/  SEL R3, RZ, 0x1, P1 ;  /* 0x00000001ff037807 */ /* 0x000fe40000800000 */
[----:B------:R-:W-:Y:S02]  /*a060*/  LOP3.LUT R92, R92, R5, RZ, 0x3c, !PT ;  /* 0x000000055c5c7212 */ /* 0x000fe400078e3cff */
[----:B------:R-:W-:Y:S01]  /*a070*/  LOP3.LUT R94, R94, R3, RZ, 0x3c, !PT ;  /* 0x000000035e5e7212 */ /* 0x000fe200078e3cff */
[----:B------:R-:W-:Y:S01]  /*a080*/  UIADD3 UR16, UPT, UPT, UR38, UR4, URZ ;  /* 0x0000000426107290 */ /* 0x000fe2000fffe0ff */
[----:B------:R-:W-:Y:S02]  /*a090*/  SEL R89, R89, RZ, P0 ;  /* 0x000000ff59597207 */ /* 0x000fe40000000000 */
[----:B------:R-:W-:Y:S01]  /*a0a0*/  SEL R36, R36, RZ, P1 ;  /* 0x000000ff24247207 */ /* 0x000fe20000800000 */
[----:B------:R-:W-:Y:S01]  /*a0b0*/  UMOV UR36, UR58 ;  /* 0x0000003a00247c82 */ /* 0x000fe20008000000 */
[----:B------:R-:W-:Y:S07]  /*a0c0*/  BRA.U UP0, `(.L_x_148) ;  /* 0xffffffb900e07547 */ /* 0x000fee000b83ffff */
[----:B------:R-:W-:Y:S05]  /*a0d0*/  EXIT ;  /* 0x000000000000794d */ /* 0x000fea0003800000 */
.L_x_25:
[----:B--2---:R2:W3:Y:S02]  /*a0e0*/  SYNCS.PHASECHK.TRANS64.TRYWAIT P0, [R0+URZ+0x200], R3 ;  /* 0x00020003000075a7 */ /* 0x0044e400080011ff */
[----:B---3--:R-:W-:Y:S05]  /*a0f0*/  @!P0 NANOSLEEP.SYNCS 0x989680 ;  /* 0x009896800000895d */ /* 0x008fea0003900000 */
[----:B------:R-:W3:Y:S02]  /*a100*/  @!P0 SYNCS.PHASECHK.TRANS64 P0, [R0+URZ+0x200], R3 ;  /* 0x00020003000085a7 */ /* 0x000ee400080010ff */
[----:B---3--:R-:W-:Y:S05]  /*a110*/  @!P0 BRA `(.L_x_25) ;  /* 0xfffffffc00f08947 */ /* 0x008fea000383ffff */
[----:B------:R-:W-:Y:S05]  /*a120*/  BRA `(.L_x_149) ;  /* 0xffffff7800747947 */ /* 0x000fea000383ffff */
.L_x_28:
[----:B--2---:R-:W-:-:S07]  /*a130*/  MOV R0, UR33 ;  /* 0x0000002100007c02 */ /* 0x004fce0008000f00 */
.L_x_150:
[----:B--2---:R2:W3:Y:S02]  /*a140*/  SYNCS.PHASECHK.TRANS64.TRYWAIT P0, [R0+URZ+0xa0], R3 ;  /* 0x0000a003000075a7 */ /* 0x0044e400080011ff */
[----:B---3--:R-:W-:Y:S05]  /*a150*/  @!P0 NANOSLEEP.SYNCS 0x989680 ;  /* 0x009896800000895d */ /* 0x008fea0003900000 */
[----:B------:R-:W3:Y:S02]  /*a160*/  @!P0 SYNCS.PHASECHK.TRANS64 P0, [R0+URZ+0xa0], R3 ;  /* 0x0000a003000085a7 */ /* 0x000ee400080010ff */
[----:B---3--:R-:W-:Y:S05]  /*a170*/  @!P0 BRA `(.L_x_150) ;  /* 0xfffffffc00f08947 */ /* 0x008fea000383ffff */
[----:B------:R-:W-:Y:S05]  /*a180*/  BRA `(.L_x_27) ;  /* 0xffffff7800b47947 */ /* 0x000fea000383ffff */
.L_x_35:
[----:B-1----:R-:W-:-:S07]  /*a190*/  MOV R0, UR17 ;  /* 0x0000001100007c02 */ /* 0x002fce0008000f00 */
.L_x_151:
[----:B-1----:R1:W2:Y:S02]  /*a1a0*/  SYNCS.PHASECHK.TRANS64.TRYWAIT P0, [R0+URZ+0xa0], R3 ;  /* 0x0000a003000075a7 */ /* 0x0022a400080011ff */
[----:B--2---:R-:W-:Y:S05]  /*a1b0*/  @!P0 NANOSLEEP.SYNCS 0x989680 ;  /* 0x009896800000895d */ /* 0x004fea0003900000 */
[----:B------:R-:W2:Y:S02]  /*a1c0*/  @!P0 SYNCS.PHASECHK.TRANS64 P0, [R0+URZ+0xa0], R3 ;  /* 0x0000a003000085a7 */ /* 0x000ea400080010ff */
[----:B--2---:R-:W-:Y:S05]  /*a1d0*/  @!P0 BRA `(.L_x_151) ;  /* 0xfffffffc00f08947 */ /* 0x004fea000383ffff */
[----:B------:R-:W-:Y:S05]  /*a1e0*/  BRA `(.L_x_34) ;  /* 0xffffff7c00707947 */ /* 0x000fea000383ffff */
.L_x_40:
[----:B-1----:R1:W2:Y:S02]  /*a1f0*/  SYNCS.PHASECHK.TRANS64.TRYWAIT P0, [R3+URZ+0x190], R0 ;  /* 0x00019000030075a7 */ /* 0x0022a400080011ff */
[----:B--2---:R-:W-:Y:S05]  /*a200*/  @!P0 NANOSLEEP.SYNCS 0x989680 ;  /* 0x009896800000895d */ /* 0x004fea0003900000 */
[----:B------:R-:W2:Y:S02]  /*a210*/  @!P0 SYNCS.PHASECHK.TRANS64 P0, [R3+URZ+0x190], R0 ;  /* 0x00019000030085a7 */ /* 0x000ea400080010ff */
[----:B--2---:R-:W-:Y:S05]  /*a220*/  @!P0 BRA `(.L_x_40) ;  /* 0xfffffffc00f08947 */ /* 0x004fea000383ffff */
[----:B------:R-:W-:Y:S05]  /*a230*/  BRA `(.L_x_152) ;  /* 0xffffff8000107947 */ /* 0x000fea000383ffff */
.L_x_44:
[----:B-1----:R-:W-:-:S07]  /*a240*/  MOV R0, UR4 ;  /* 0x0000000400007c02 */ /* 0x002fce0008000f00 */
.L_x_153:
[----:B-1----:R1:W2:Y:S02]  /*a250*/  SYNCS.PHASECHK.TRANS64.TRYWAIT P0, [R0+URZ], R3 ;  /* 0x00000003000075a7 */ /* 0x0022a400080011ff */
[----:B--2---:R-:W-:Y:S05]  /*a260*/  @!P0 NANOSLEEP.SYNCS 0x989680 ;  /* 0x009896800000895d */ /* 0x004fea0003900000 */
[----:B------:R-:W2:Y:S02]  /*a270*/  @!P0 SYNCS.PHASECHK.TRANS64 P0, [R0+URZ], R3 ;  /* 0x00000003000085a7 */ /* 0x000ea400080010ff */
[----:B--2---:R-:W-:Y:S05]  /*a280*/  @!P0 BRA `(.L_x_153) ;  /* 0xfffffffc00f08947 */ /* 0x004fea000383ffff */
[----:B------:R-:W-:Y:S05]  /*a290*/  BRA `(.L_x_154) ;  /* 0xffffff8400b87947 */ /* 0x000fea000383ffff */
.L_x_45:
[----:B------:R-:W-:-:S07]  /*a2a0*/  MOV R0, UR5 ;  /* 0x0000000500007c02 */ /* 0x000fce0008000f00 */
.L_x_155:
[----:B-1----:R1:W2:Y:S02]  /*a2b0*/  SYNCS.PHASECHK.TRANS64.TRYWAIT P0, [R0+URZ], R3 ;  /* 0x00000003000075a7 */ /* 0x0022a400080011ff */
[----:B--2---:R-:W-:Y:S05]  /*a2c0*/  @!P0 NANOSLEEP.SYNCS 0x989680 ;  /* 0x009896800000895d */ /* 0x004fea0003900000 */
[----:B------:R-:W2:Y:S02]  /*a2d0*/  @!P0 SYNCS.PHASECHK.TRANS64 P0, [R0+URZ], R3 ;  /* 0x00000003000085a7 */ /* 0x000ea400080010ff */
[----:B--2---:R-:W-:Y:S05]  /*a2e0*/  @!P0 BRA `(.L_x_155) ;  /* 0xfffffffc00f08947 */ /* 0x004fea000383ffff */
[----:B------:R-:W-:Y:S05]  /*a2f0*/  BRA `(.L_x_156) ;  /* 0xffffff8400c47947 */ /* 0x000fea000383ffff */
.L_x_46:
[----:B------:R-:W-:-:S07]  /*a300*/  MOV R0, UR5 ;  /* 0x0000000500007c02 */ /* 0x000fce0008000f00 */
.L_x_157:
[----:B-1----:R1:W2:Y:S02]  /*a310*/  SYNCS.PHASECHK.TRANS64.TRYWAIT P0, [R0+URZ], R3 ;  /* 0x00000003000075a7 */ /* 0x0022a400080011ff */
[----:B--2---:R-:W-:Y:S05]  /*a320*/  @!P0 NANOSLEEP.SYNCS 0x989680 ;  /* 0x009896800000895d */ /* 0x004fea0003900000 */
[----:B------:R-:W2:Y:S02]  /*a330*/  @!P0 SYNCS.PHASECHK.TRANS64 P0, [R0+URZ], R3 ;  /* 0x00000003000085a7 */ /* 0x000ea400080010ff */
[----:B--2---:R-:W-:Y:S05]  /*a340*/  @!P0 BRA `(.L_x_157) ;  /* 0xfffffffc00f08947 */ /* 0x004fea000383ffff */
[----:B------:R-:W-:Y:S05]  /*a350*/  BRA `(.L_x_158) ;  /* 0xffffff8400d07947 */ /* 0x000fea000383ffff */
.L_x_47:
[----:B------:R-:W-:-:S07]  /*a360*/  MOV R0, UR5 ;  /* 0x0000000500007c02 */ /* 0x000fce0008000f00 */
.L_x_159:
[----:B-1----:R1:W2:Y:S02]  /*a370*/  SYNCS.PHASECHK.TRANS64.TRYWAIT P0, [R0+URZ], R3 ;  /* 0x00000003000075a7 */ /* 0x0022a400080011ff */
[----:B--2---:R-:W-:Y:S05]  /*a380*/  @!P0 NANOSLEEP.SYNCS 0x989680 ;  /* 0x009896800000895d */ /* 0x004fea0003900000 */
[----:B------:R-:W2:Y:S02]  /*a390*/  @!P0 SYNCS.PHASECHK.TRANS64 P0, [R0+URZ], R3 ;  /* 0x00000003000085a7 */ /* 0x000ea400080010ff */
[----:B--2---:R-:W-:Y:S05]  /*a3a0*/  @!P0 BRA `(.L_x_159) ;  /* 0xfffffffc00f08947 */ /* 0x004fea000383ffff */
[----:B------:R-:W-:Y:S05]  /*a3b0*/  BRA `(.L_x_160) ;  /* 0xffffff8400dc7947 */ /* 0x000fea000383ffff */
.L_x_48:
[----:B------:R-:W-:-:S07]  /*a3c0*/  MOV R0, UR5 ;  /* 0x0000000500007c02 */ /* 0x000fce0008000f00 */
.L_x_161:
[----:B-1----:R1:W2:Y:S02]  /*a3d0*/  SYNCS.PHASECHK.TRANS64.TRYWAIT P0, [R0+URZ], R3 ;  /* 0x00000003000075a7 */ /* 0x0022a400080011ff */
[----:B--2---:R-:W-:Y:S05]  /*a3e0*/  @!P0 NANOSLEEP.SYNCS 0x989680 ;  /* 0x009896800000895d */ /* 0x004fea0003900000 */
[----:B------:R-:W2:Y:S02]  /*a3f0*/  @!P0 SYNCS.PHASECHK.TRANS64 P0, [R0+URZ], R3 ;  /* 0x00000003000085a7 */ /* 0x000ea400080010ff */
[----:B--2---:R-:W-:Y:S05]  /*a400*/  @!P0 BRA `(.L_x_161) ;  /* 0xfffffffc00f08947 */ /* 0x004fea000383ffff */
[----:B------:R-:W-:Y:S05]  /*a410*/  BRA `(.L_x_162) ;  /* 0xffffff8400e87947 */ /* 0x000fea000383ffff */
.L_x_49:
[----:B------:R-:W-:-:S07]  /*a420*/  MOV R0, UR5 ;  /* 0x0000000500007c02 */ /* 0x000fce0008000f00 */
.L_x_163:
[----:B-1----:R1:W2:Y:S02]  /*a430*/  SYNCS.PHASECHK.TRANS64.TRYWAIT P0, [R0+URZ], R3 ;  /* 0x00000003000075a7 */ /* 0x0022a400080011ff */
[----:B--2---:R-:W-:Y:S05]  /*a440*/  @!P0 NANOSLEEP.SYNCS 0x989680 ;  /* 0x009896800000895d */ /* 0x004fea0003900000 */
[----:B------:R-:W2:Y:S02]  /*a450*/  @!P0 SYNCS.PHASECHK.TRANS64 P0, [R0+URZ], R3 ;  /* 0x00000003000085a7 */ /* 0x000ea400080010ff */
[----:B--2---:R-:W-:Y:S05]  /*a460*/  @!P0 BRA `(.L_x_163) ;  /* 0xfffffffc00f08947 */ /* 0x004fea000383ffff */
[----:B------:R-:W-:Y:S05]  /*a470*/  BRA `(.L_x_164) ;  /* 0xffffff8400f47947 */ /* 0x000fea000383ffff */
.L_x_50:
[----:B------:R-:W-:-:S07]  /*a480*/  MOV R0, UR5 ;  /* 0x0000000500007c02 */ /* 0x000fce0008000f00 */
.L_x_165:
[----:B-1----:R1:W2:Y:S02]  /*a490*/  SYNCS.PHASECHK.TRANS64.TRYWAIT P0, [R0+URZ], R3 ;  /* 0x00000003000075a7 */ /* 0x0022a400080011ff */
[----:B--2---:R-:W-:Y:S05]  /*a4a0*/  @!P0 NANOSLEEP.SYNCS 0x989680 ;  /* 0x009896800000895d */ /* 0x004fea0003900000 */
[----:B------:R-:W2:Y:S02]  /*a4b0*/  @!P0 SYNCS.PHASECHK.TRANS64 P0, [R0+URZ], R3 ;  /* 0x00000003000085a7 */ /* 0x000ea400080010ff */
[----:B--2---:R-:W-:Y:S05]  /*a4c0*/  @!P0 BRA `(.L_x_165) ;  /* 0xfffffffc00f08947 */ /* 0x004fea000383ffff */
[----:B------:R-:W-:Y:S05]  /*a4d0*/  BRA `(.L_x_166) ;  /* 0xffffff8800007947 */ /* 0x000fea000383ffff */
.L_x_51:
[----:B------:R-:W-:-:S07]  /*a4e0*/  MOV R0, UR5 ;  /* 0x0000000500007c02 */ /* 0x000fce0008000f00 */
.L_x_167:
[----:B-1----:R1:W2:Y:S02]  /*a4f0*/  SYNCS.PHASECHK.TRANS64.TRYWAIT P0, [R0+URZ], R3 ;  /* 0x00000003000075a7 */ /* 0x0022a400080011ff */
[----:B--2---:R-:W-:Y:S05]  /*a500*/  @!P0 NANOSLEEP.SYNCS 0x989680 ;  /* 0x009896800000895d */ /* 0x004fea0003900000 */
[----:B------:R-:W2:Y:S02]  /*a510*/  @!P0 SYNCS.PHASECHK.TRANS64 P0, [R0+URZ], R3 ;  /* 0x00000003000085a7 */ /* 0x000ea400080010ff */
[----:B--2---:R-:W-:Y:S05]  /*a520*/  @!P0 BRA `(.L_x_167) ;  /* 0xfffffffc00f08947 */ /* 0x004fea000383ffff */
[----:B------:R-:W-:Y:S05]  /*a530*/  BRA `(.L_x_168) ;  /* 0xffffff88000c7947 */ /* 0x000fea000383ffff */
.L_x_52:
[----:B------:R-:W-:-:S07]  /*a540*/  MOV R0, UR5 ;  /* 0x0000000500007c02 */ /* 0x000fce0008000f00 */
.L_x_169:
[----:B-1----:R1:W2:Y:S02]  /*a550*/  SYNCS.PHASECHK.TRANS64.TRYWAIT P0, [R0+URZ], R3 ;  /* 0x00000003000075a7 */ /* 0x0022a400080011ff */
[----:B--2---:R-:W-:Y:S05]  /*a560*/  @!P0 NANOSLEEP.SYNCS 0x989680 ;  /* 0x009896800000895d */ /* 0x004fea0003900000 */
[----:B------:R-:W2:Y:S02]  /*a570*/  @!P0 SYNCS.PHASECHK.TRANS64 P0, [R0+URZ], R3 ;  /* 0x00000003000085a7 */ /* 0x000ea400080010ff */
[----:B--2---:R-:W-:Y:S05]  /*a580*/  @!P0 BRA `(.L_x_169) ;  /* 0xfffffffc00f08947 */ /* 0x004fea000383ffff */
[----:B------:R-:W-:Y:S05]  /*a590*/  BRA `(.L_x_170) ;  /* 0xffffff8800187947 */ /* 0x000fea000383ffff */
.L_x_53:
[----:B------:R-:W-:-:S07]  /*a5a0*/  MOV R0, UR5 ;  /* 0x0000000500007c02 */ /* 0x000fce0008000f00 */
.L_x_171:
[----:B-1----:R1:W2:Y:S02]  /*a5b0*/  SYNCS.PHASECHK.TRANS64.TRYWAIT P0, [R0+URZ], R3 ;  /* 0x00000003000075a7 */ /* 0x0022a400080011ff */
[----:B--2---:R-:W-:Y:S05]  /*a5c0*/  @!P0 NANOSLEEP.SYNCS 0x989680 ;  /* 0x009896800000895d */ /* 0x004fea0003900000 */
[----:B------:R-:W2:Y:S02]  /*a5d0*/  @!P0 SYNCS.PHASECHK.TRANS64 P0, [R0+URZ], R3 ;  /* 0x00000003000085a7 */ /* 0x000ea400080010ff */
[----:B--2---:R-:W-:Y:S05]  /*a5e0*/  @!P0 BRA `(.L_x_171) ;  /* 0xfffffffc00f08947 */ /* 0x004fea000383ffff */
[----:B------:R-:W-:Y:S05]  /*a5f0*/  BRA `(.L_x_172) ;  /* 0xffffff8800247947 */ /* 0x000fea000383ffff */
.L_x_54:
[----:B------:R-:W-:-:S07]  /*a600*/  MOV R0, UR5 ;  /* 0x0000000500007c02 */ /* 0x000fce0008000f00 */
.L_x_173:
[----:B-1----:R1:W2:Y:S02]  /*a610*/  SYNCS.PHASECHK.TRANS64.TRYWAIT P0, [R0+URZ], R3 ;  /* 0x00000003000075a7 */ /* 0x0022a400080011ff */
[----:B--2---:R-:W-:Y:S05]  /*a620*/  @!P0 NANOSLEEP.SYNCS 0x989680 ;  /* 0x009896800000895d */ /* 0x004fea0003900000 */
[----:B------:R-:W2:Y:S02]  /*a630*/  @!P0 SYNCS.PHASECHK.TRANS64 P0, [R0+URZ], R3 ;  /* 0x00000003000085a7 */ /* 0x000ea400080010ff */
[----:B--2---:R-:W-:Y:S05]  /*a640*/  @!P0 BRA `(.L_x_173) ;  /* 0xfffffffc00f08947 */ /* 0x004fea000383ffff */
[----:B------:R-:W-:Y:S05]  /*a650*/  BRA `(.L_x_174) ;  /* 0xffffff8800307947 */ /* 0x000fea000383ffff */
.L_x_55:
[----:B------:R-:W-:-:S07]  /*a660*/  MOV R0, UR5 ;  /* 0x0000000500007c02 */ /* 0x000fce0008000f00 */
.L_x_175:
[----:B-1----:R1:W2:Y:S02]  /*a670*/  SYNCS.PHASECHK.TRANS64.TRYWAIT P0, [R0+URZ], R3 ;  /* 0x00000003000075a7 */ /* 0x0022a400080011ff */
[----:B--2---:R-:W-:Y:S05]  /*a680*/  @!P0 NANOSLEEP.SYNCS 0x989680 ;  /* 0x009896800000895d */ /* 0x004fea0003900000 */
[----:B------:R-:W2:Y:S02]  /*a690*/  @!P0 SYNCS.PHASECHK.TRANS64 P0, [R0+URZ], R3 ;  /* 0x00000003000085a7 */ /* 0x000ea400080010ff */
[----:B--2---:R-:W-:Y:S05]  /*a6a0*/  @!P0 BRA `(.L_x_175) ;  /* 0xfffffffc00f08947 */ /* 0x004fea000383ffff */
[----:B------:R-:W-:Y:S05]  /*a6b0*/  BRA `(.L_x_176) ;  /* 0xffffff88003c7947 */ /* 0x000fea000383ffff */
.L_x_56:
[----:B------:R-:W-:-:S07]  /*a6c0*/  MOV R0, UR5 ;  /* 0x0000000500007c02 */ /* 0x000fce0008000f00 */
.L_x_177:
[----:B-1----:R1:W2:Y:S02]  /*a6d0*/  SYNCS.PHASECHK.TRANS64.TRYWAIT P0, [R0+URZ], R3 ;  /* 0x00000003000075a7 */ /* 0x0022a400080011ff */
[----:B--2---:R-:W-:Y:S05]  /*a6e0*/  @!P0 NANOSLEEP.SYNCS 0x989680 ;  /* 0x009896800000895d */ /* 0x004fea0003900000 */
[----:B------:R-:W2:Y:S02]  /*a6f0*/  @!P0 SYNCS.PHASECHK.TRANS64 P0, [R0+URZ], R3 ;  /* 0x00000003000085a7 */ /* 0x000ea400080010ff */
[----:B--2---:R-:W-:Y:S05]  /*a700*/  @!P0 BRA `(.L_x_177) ;  /* 0xfffffffc00f08947 */ /* 0x004fea000383ffff */
[----:B------:R-:W-:Y:S05]  /*a710*/  BRA `(.L_x_178) ;  /* 0xffffff8800487947 */ /* 0x000fea000383ffff */
.L_x_57:
[----:B------:R-:W-:-:S07]  /*a720*/  MOV R0, UR5 ;  /* 0x0000000500007c02 */ /* 0x000fce0008000f00 */
.L_x_179:
[----:B-1----:R1:W2:Y:S02]  /*a730*/  SYNCS.PHASECHK.TRANS64.TRYWAIT P0, [R0+URZ], R3 ;  /* 0x00000003000075a7 */ /* 0x0022a400080011ff */
[----:B--2---:R-:W-:Y:S05]  /*a740*/  @!P0 NANOSLEEP.SYNCS 0x989680 ;  /* 0x009896800000895d */ /* 0x004fea0003900000 */
[----:B------:R-:W2:Y:S02]  /*a750*/  @!P0 SYNCS.PHASECHK.TRANS64 P0, [R0+URZ], R3 ;  /* 0x00000003000085a7 */ /* 0x000ea400080010ff */
[----:B--2---:R-:W-:Y:S05]  /*a760*/  @!P0 BRA `(.L_x_179) ;  /* 0xfffffffc00f08947 */ /* 0x004fea000383ffff */
[----:B------:R-:W-:Y:S05]  /*a770*/  BRA `(.L_x_180) ;  /* 0xffffff8800547947 */ /* 0x000fea000383ffff */
.L_x_58:
[----:B------:R-:W-:-:S07]  /*a780*/  MOV R0, UR5 ;  /* 0x0000000500007c02 */ /* 0x000fce0008000f00 */
.L_x_181:
[----:B-1----:R1:W2:Y:S02]  /*a790*/  SYNCS.PHASECHK.TRANS64.TRYWAIT P0, [R0+URZ], R3 ;  /* 0x00000003000075a7 */ /* 0x0022a400080011ff */
[----:B--2---:R-:W-:Y:S05]  /*a7a0*/  @!P0 NANOSLEEP.SYNCS 0x989680 ;  /* 0x009896800000895d */ /* 0x004fea0003900000 */
[----:B------:R-:W2:Y:S02]  /*a7b0*/  @!P0 SYNCS.PHASECHK.TRANS64 P0, [R0+URZ], R3 ;  /* 0x00000003000085a7 */ /* 0x000ea400080010ff */
[----:B--2---:R-:W-:Y:S05]  /*a7c0*/  @!P0 BRA `(.L_x_181) ;  /* 0xfffffffc00f08947 */ /* 0x004fea000383ffff */
[----:B------:R-:W-:Y:S05]  /*a7d0*/  BRA `(.L_x_182) ;  /* 0xffffff8800607947 */ /* 0x000fea000383ffff */
.L_x_59:
[----:B------:R-:W-:-:S07]  /*a7e0*/  MOV R0, UR5 ;  /* 0x0000000500007c02 */ /* 0x000fce0008000f00 */
.L_x_183:
[----:B-1----:R1:W2:Y:S02]  /*a7f0*/  SYNCS.PHASECHK.TRANS64.TRYWAIT P0, [R0+URZ], R3 ;  /* 0x00000003000075a7 */ /* 0x0022a400080011ff */
[----:B--2---:R-:W-:Y:S05]  /*a800*/  @!P0 NANOSLEEP.SYNCS 0x989680 ;  /* 0x009896800000895d */ /* 0x004fea0003900000 */
[----:B------:R-:W2:Y:S02]  /*a810*/  @!P0 SYNCS.PHASECHK.TRANS64 P0, [R0+URZ], R3 ;  /* 0x00000003000085a7 */ /* 0x000ea400080010ff */
[----:B--2---:R-:W-:Y:S05]  /*a820*/  @!P0 BRA `(.L_x_183) ;  /* 0xfffffffc00f08947 */ /* 0x004fea000383ffff */
[----:B------:R-:W-:Y:S05]  /*a830*/  BRA `(.L_x_184) ;  /* 0xffffff88006c7947 */ /* 0x000fea000383ffff */
.L_x_60:
[----:B------:R-:W-:-:S07]  /*a840*/  MOV R0, UR5 ;  /* 0x0000000500007c02 */ /* 0x000fce0008000f00 */
.L_x_185:
[----:B-1----:R1:W2:Y:S02]  /*a850*/  SYNCS.PHASECHK.TRANS64.TRYWAIT P0, [R0+URZ], R3 ;  /* 0x00000003000075a7 */ /* 0x0022a400080011ff */
[----:B--2---:R-:W-:Y:S05]  /*a860*/  @!P0 NANOSLEEP.SYNCS 0x989680 ;  /* 0x009896800000895d */ /* 0x004fea0003900000 */
[----:B------:R-:W2:Y:S02]  /*a870*/  @!P0 SYNCS.PHASECHK.TRANS64 P0, [R0+URZ], R3 ;  /* 0x00000003000085a7 */ /* 0x000ea400080010ff */
[----:B--2---:R-:W-:Y:S05]  /*a880*/  @!P0 BRA `(.L_x_185) ;  /* 0xfffffffc00f08947 */ /* 0x004fea000383ffff */
[----:B------:R-:W-:Y:S05]  /*a890*/  BRA `(.L_x_186) ;  /* 0xffffff8800787947 */ /* 0x000fea000383ffff */
.L_x_61:
[----:B------:R-:W-:-:S07]  /*a8a0*/  MOV R0, UR5 ;  /* 0x0000000500007c02 */ /* 0x000fce0008000f00 */
.L_x_187:
[----:B-1----:R1:W2:Y:S02]  /*a8b0*/  SYNCS.PHASECHK.TRANS64.TRYWAIT P0, [R0+URZ], R3 ;  /* 0x00000003000075a7 */ /* 0x0022a400080011ff */
[----:B--2---:R-:W-:Y:S05]  /*a8c0*/  @!P0 NANOSLEEP.SYNCS 0x989680 ;  /* 0x009896800000895d */ /* 0x004fea0003900000 */
[----:B------:R-:W2:Y:S02]  /*a8d0*/  @!P0 SYNCS.PHASECHK.TRANS64 P0, [R0+URZ], R3 ;  /* 0x00000003000085a7 */ /* 0x000ea400080010ff */
[----:B--2---:R-:W-:Y:S05]  /*a8e0*/  @!P0 BRA `(.L_x_187) ;  /* 0xfffffffc00f08947 */ /* 0x004fea000383ffff */
[----:B------:R-:W-:Y:S05]  /*a8f0*/  BRA `(.L_x_188) ;  /* 0xffffff8800847947 */ /* 0x000fea000383ffff */
.L_x_62:
[----:B------:R-:W-:-:S07]  /*a900*/  MOV R0, UR5 ;  /* 0x0000000500007c02 */ /* 0x000fce0008000f00 */
.L_x_189:
[----:B-1----:R1:W2:Y:S02]  /*a910*/  SYNCS.PHASECHK.TRANS64.TRYWAIT P0, [R0+URZ], R3 ;  /* 0x00000003000075a7 */ /* 0x0022a400080011ff */
[----:B--2---:R-:W-:Y:S05]  /*a920*/  @!P0 NANOSLEEP.SYNCS 0x989680 ;  /* 0x009896800000895d */ /* 0x004fea0003900000 */
[----:B------:R-:W2:Y:S02]  /*a930*/  @!P0 SYNCS.PHASECHK.TRANS64 P0, [R0+URZ], R3 ;  /* 0x00000003000085a7 */ /* 0x000ea400080010ff */
[----:B--2---:R-:W-:Y:S05]  /*a940*/  @!P0 BRA `(.L_x_189) ;  /* 0xfffffffc00f08947 */ /* 0x004fea000383ffff */
[----:B------:R-:W-:Y:S05]  /*a950*/  BRA `(.L_x_190) ;  /* 0xffffff8800907947 */ /* 0x000fea000383ffff */
.L_x_65:
[----:B-1----:R1:W2:Y:S02]  /*a960*/  SYNCS.PHASECHK.TRANS64.TRYWAIT P0, [R2+URZ+0x1f0], R5 ;  /* 0x0001f005020075a7 */ /* 0x0022a400080011ff */
[----:B--2---:R-:W-:Y:S05]  /*a970*/  @!P0 NANOSLEEP.SYNCS 0x989680 ;  /* 0x009896800000895d */ /* 0x004fea0003900000 */
[----:B------:R-:W2:Y:S02]  /*a980*/  @!P0 SYNCS.PHASECHK.TRANS64 P0, [R2+URZ+0x1f0], R5 ;  /* 0x0001f005020085a7 */ /* 0x000ea400080010ff */
[----:B--2---:R-:W-:Y:S05]  /*a990*/  @!P0 BRA `(.L_x_65) ;  /* 0xfffffffc00f08947 */ /* 0x004fea000383ffff */
[----:B------:R-:W-:Y:S05]  /*a9a0*/  BRA `(.L_x_191) ;  /* 0xffffff8800f47947 */ /* 0x000fea000383ffff */
.L_x_66:
[----:B------:R-:W-:-:S07]  /*a9b0*/  MOV R2, UR4 ;  /* 0x0000000400027c02 */ /* 0x000fce0008000f00 */
.L_x_192:
[----:B-1----:R1:W2:Y:S02]  /*a9c0*/  SYNCS.PHASECHK.TRANS64.TRYWAIT P0, [R2+URZ+0x1a0], R5 ;  /* 0x0001a005020075a7 */ /* 0x0022a400080011ff */
[----:B--2---:R-:W-:Y:S05]  /*a9d0*/  @!P0 NANOSLEEP.SYNCS 0x989680 ;  /* 0x009896800000895d */ /* 0x004fea0003900000 */
[----:B------:R-:W2:Y:S02]  /*a9e0*/  @!P0 SYNCS.PHASECHK.TRANS64 P0, [R2+URZ+0x1a0], R5 ;  /* 0x0001a005020085a7 */ /* 0x000ea400080010ff */
[----:B--2---:R-:W-:Y:S05]  /*a9f0*/  @!P0 BRA `(.L_x_192) ;  /* 0xfffffffc00f08947 */ /* 0x004fea000383ffff */
[----:B------:R-:W-:Y:S05]  /*aa00*/  BRA `(.L_x_193) ;  /* 0xffffff8c00047947 */ /* 0x000fea000383ffff */
.L_x_67:
[----:B-1----:R1:W2:Y:S02]  /*aa10*/  SYNCS.PHASECHK.TRANS64.TRYWAIT P1, [R2+URZ+0x190], R5 ;  /* 0x00019005020075a7 */ /* 0x0022a400080211ff */
[----:B--2---:R-:W-:Y:S05]  /*aa20*/  @!P1 NANOSLEEP.SYNCS 0x989680 ;  /* 0x009896800000995d */ /* 0x004fea0003900000 */
[----:B------:R-:W2:Y:S02]  /*aa30*/  @!P1 SYNCS.PHASECHK.TRANS64 P1, [R2+URZ+0x190], R5 ;  /* 0x00019005020095a7 */ /* 0x000ea400080210ff */
[----:B--2---:R-:W-:Y:S05]  /*aa40*/  @!P1 BRA `(.L_x_67) ;  /* 0xfffffffc00f09947 */ /* 0x004fea000383ffff */
[----:B------:R-:W-:Y:S05]  /*aa50*/  BRA `(.L_x_194) ;  /* 0xffffff8c00347947 */ /* 0x000fea000383ffff */
.L_x_70:
[----:B------:R-:W-:-:S07]  /*aa60*/  MOV R0, UR4 ;  /* 0x0000000400007c02 */ /* 0x000fce0008000f00 */
.L_x_195:
[----:B-1----:R1:W2:Y:S02]  /*aa70*/  SYNCS.PHASECHK.TRANS64.TRYWAIT P0, [R0+URZ+0x1a0], R3 ;  /* 0x0001a003000075a7 */ /* 0x0022a400080011ff */
[----:B--2---:R-:W-:Y:S05]  /*aa80*/  @!P0 NANOSLEEP.SYNCS 0x989680 ;  /* 0x009896800000895d */ /* 0x004fea0003900000 */
[----:B------:R-:W2:Y:S02]  /*aa90*/  @!P0 SYNCS.PHASECHK.TRANS64 P0, [R0+URZ+0x1a0], R3 ;  /* 0x0001a003000085a7 */ /* 0x000ea400080010ff */
[----:B--2---:R-:W-:Y:S05]  /*aaa0*/  @!P0 BRA `(.L_x_195) ;  /* 0xfffffffc00f08947 */ /* 0x004fea000383ffff */
[----:B------:R-:W-:Y:S05]  /*aab0*/  BRA `(.L_x_69) ;  /* 0xffffff8c00887947 */ /* 0x000fea000383ffff */
.L_x_77:
[----:B-1----:R1:W2:Y:S02]  /*aac0*/  SYNCS.PHASECHK.TRANS64.TRYWAIT P1, [R0+URZ+0x190], R5 ;  /* 0x00019005000075a7 */ /* 0x0022a400080211ff */
[----:B--2---:R-:W-:Y:S05]  /*aad0*/  @!P1 NANOSLEEP.SYNCS 0x989680 ;  /* 0x009896800000995d */ /* 0x004fea0003900000 */
[----:B------:R-:W2:Y:S02]  /*aae0*/  @!P1 SYNCS.PHASECHK.TRANS64 P1, [R0+URZ+0x190], R5 ;  /* 0x00019005000095a7 */ /* 0x000ea400080210ff */
[----:B--2---:R-:W-:Y:S05]  /*aaf0*/  @!P1 BRA `(.L_x_77) ;  /* 0xfffffffc00f09947 */ /* 0x004fea000383ffff */
[----:B------:R-:W-:Y:S05]  /*ab00*/  BRA `(.L_x_196) ;  /* 0xffffff9000e87947 */ /* 0x000fea000383ffff */
.L_x_78:
[----:B------:R-:W-:-:S07]  /*ab10*/  MOV R3, UR19 ;  /* 0x0000001300037c02 */ /* 0x000fce0008000f00 */
.L_x_197:
[----:B-1----:R1:W2:Y:S02]  /*ab20*/  SYNCS.PHASECHK.TRANS64.TRYWAIT P0, [R3+URZ+0x1d0], R0 ;  /* 0x0001d000030075a7 */ /* 0x0022a400080011ff */
[----:B--2---:R-:W-:Y:S05]  /*ab30*/  @!P0 NANOSLEEP.SYNCS 0x989680 ;  /* 0x009896800000895d */ /* 0x004fea0003900000 */
[----:B------:R-:W2:Y:S02]  /*ab40*/  @!P0 SYNCS.PHASECHK.TRANS64 P0, [R3+URZ+0x1d0], R0 ;  /* 0x0001d000030085a7 */ /* 0x000ea400080010ff */
[----:B--2---:R-:W-:Y:S05]  /*ab50*/  @!P0 BRA `(.L_x_197) ;  /* 0xfffffffc00f08947 */ /* 0x004fea000383ffff */
[----:B------:R-:W-:Y:S05]  /*ab60*/  BRA `(.L_x_198) ;  /* 0xffffff94001c7947 */ /* 0x000fea000383ffff */
.L_x_81:
[----:B------:R-:W-:Y:S07]  /*ab70*/  MOV R0, UR6 ;  /* 0x0000000600007c02 */ /* 0x000fee0008000f00 */
.L_x_199:
[----:B-1----:R1:W2:Y:S02]  /*ab80*/  SYNCS.PHASECHK.TRANS64.TRYWAIT P0, [R0+URZ], R3 ;  /* 0x00000003000075a7 */ /* 0x0022a400080011ff */
[----:B--2---:R-:W-:Y:S05]  /*ab90*/  @!P0 NANOSLEEP.SYNCS 0x989680 ;  /* 0x009896800000895d */ /* 0x004fea0003900000 */
[----:B------:R-:W2:Y:S02]  /*aba0*/  @!P0 SYNCS.PHASECHK.TRANS64 P0, [R0+URZ], R3 ;  /* 0x00000003000085a7 */ /* 0x000ea400080010ff */
[----:B--2---:R-:W-:Y:S05]  /*abb0*/  @!P0 BRA `(.L_x_199) ;  /* 0xfffffffc00f08947 */ /* 0x004fea000383ffff */
[----:B------:R-:W-:Y:S05]  /*abc0*/  BRA `(.L_x_80) ;  /* 0xffffff9400547947 */ /* 0x000fea000383ffff */
.L_x_84:
[----:B------:R-:W-:-:S07]  /*abd0*/  MOV R0, UR4 ;  /* 0x0000000400007c02 */ /* 0x000fce0008000f00 */
.L_x_200:
[----:B--2---:R2:W4:Y:S02]  /*abe0*/  SYNCS.PHASECHK.TRANS64.TRYWAIT P0, [R0+URZ], R3 ;  /* 0x00000003000075a7 */ /* 0x00452400080011ff */
[----:B----4-:R-:W-:Y:S05]  /*abf0*/  @!P0 NANOSLEEP.SYNCS 0x989680 ;  /* 0x009896800000895d */ /* 0x010fea0003900000 */
[----:B------:R-:W4:Y:S02]  /*ac00*/  @!P0 SYNCS.PHASECHK.TRANS64 P0, [R0+URZ], R3 ;  /* 0x00000003000085a7 */ /* 0x000f2400080010ff */
[----:B----4-:R-:W-:Y:S05]  /*ac10*/  @!P0 BRA `(.L_x_200) ;  /* 0xfffffffc00f08947 */ /* 0x010fea000383ffff */
[----:B------:R-:W-:Y:S05]  /*ac20*/  BRA `(.L_x_201) ;  /* 0xffffff9400f47947 */ /* 0x000fea000383ffff */
.L_x_85:
[----:B------:R-:W-:-:S07]  /*ac30*/  MOV R0, UR5 ;  /* 0x0000000500007c02 */ /* 0x000fce0008000f00 */
.L_x_202:
[----:B-1----:R1:W2:Y:S02]  /*ac40*/  SYNCS.PHASECHK.TRANS64.TRYWAIT P0, [R0+URZ], R3 ;  /* 0x00000003000075a7 */ /* 0x0022a400080011ff */
[----:B--2---:R-:W-:Y:S05]  /*ac50*/  @!P0 NANOSLEEP.SYNCS 0x989680 ;  /* 0x009896800000895d */ /* 0x004fea0003900000 */
[----:B------:R-:W2:Y:S02]  /*ac60*/  @!P0 SYNCS.PHASECHK.TRANS64 P0, [R0+URZ], R3 ;  /* 0x00000003000085a7 */ /* 0x000ea400080010ff */
[----:B--2---:R-:W-:Y:S05]  /*ac70*/  @!P0 BRA `(.L_x_202) ;  /* 0xfffffffc00f08947 */ /* 0x004fea000383ffff */
[----:B------:R-:W-:Y:S05]  /*ac80*/  BRA `(.L_x_203) ;  /* 0xffffff9800007947 */ /* 0x000fea000383ffff */
.L_x_86:
[----:B------:R-:W-:-:S07]  /*ac90*/  MOV R0, UR5 ;  /* 0x0000000500007c02 */ /* 0x000fce0008000f00 */
.L_x_204:
[----:B-1----:R1:W2:Y:S02]  /*aca0*/  SYNCS.PHASECHK.TRANS64.TRYWAIT P0, [R0+URZ], R3 ;  /* 0x00000003000075a7 */ /* 0x0022a400080011ff */
[----:B--2---:R-:W-:Y:S05]  /*acb0*/  @!P0 NANOSLEEP.SYNCS 0x989680 ;  /* 0x009896800000895d */ /* 0x004fea0003900000 */
[----:B------:R-:W2:Y:S02]  /*acc0*/  @!P0 SYNCS.PHASECHK.TRANS64 P0, [R0+URZ], R3 ;  /* 0x00000003000085a7 */ /* 0x000ea400080010ff */
[----:B--2---:R-:W-:Y:S05]  /*acd0*/  @!P0 BRA `(.L_x_204) ;  /* 0xfffffffc00f08947 */ /* 0x004fea000383ffff */
[----:B------:R-:W-:Y:S05]  /*ace0*/  BRA `(.L_x_205) ;  /* 0xffffff98000c7947 */ /* 0x000fea000383ffff */
.L_x_87:
[----:B------:R-:W-:-:S07]  /*acf0*/  MOV R0, UR4 ;  /* 0x0000000400007c02 */ /* 0x000fce0008000f00 */
.L_x_206:
[----:B-1----:R1:W2:Y:S02]  /*ad00*/  SYNCS.PHASECHK.TRANS64.TRYWAIT P0, [R0+URZ], R3 ;  /* 0x00000003000075a7 */ /* 0x0022a400080011ff */
[----:B--2---:R-:W-:Y:S05]  /*ad10*/  @!P0 NANOSLEEP.SYNCS 0x989680 ;  /* 0x009896800000895d */ /* 0x004fea0003900000 */
[----:B------:R-:W2:Y:S02]  /*ad20*/  @!P0 SYNCS.PHASECHK.TRANS64 P0, [R0+URZ], R3 ;  /* 0x00000003000085a7 */ /* 0x000ea400080010ff */
[----:B--2---:R-:W-:Y:S05]  /*ad30*/  @!P0 BRA `(.L_x_206) ;  /* 0xfffffffc00f08947 */ /* 0x004fea000383ffff */
[----:B------:R-:W-:Y:S05]  /*ad40*/  BRA `(.L_x_207) ;  /* 0xffffff9800187947 */ /* 0x000fea000383ffff */
.L_x_92:
[----:B--2---:R2:W3:Y:S02]  /*ad50*/  SYNCS.PHASECHK.TRANS64.TRYWAIT P0, [R12+URZ+0x190], R9 ;  /* 0x000190090c0075a7 */ /* 0x0044e400080011ff */
[----:B---3--:R-:W-:Y:S05]  /*ad60*/  @!P0 NANOSLEEP.SYNCS 0x989680 ;  /* 0x009896800000895d */ /* 0x008fea0003900000 */
[----:B------:R-:W3:Y:S02]  /*ad70*/  @!P0 SYNCS.PHASECHK.TRANS64 P0, [R12+URZ+0x190], R9 ;  /* 0x000190090c0085a7 */ /* 0x000ee400080010ff */
[----:B---3--:R-:W-:Y:S05]  /*ad80*/  @!P0 BRA `(.L_x_92) ;  /* 0xfffffffc00f08947 */ /* 0x008fea000383ffff */
[----:B------:R-:W-:Y:S05]  /*ad90*/  BRA `(.L_x_208) ;  /* 0xffffff9c00487947 */ /* 0x000fea000383ffff */
.L_x_95:
[----:B------:R-:W-:Y:S07]  /*ada0*/  MOV R0, UR21 ;  /* 0x0000001500007c02 */ /* 0x000fee0008000f00 */
.L_x_209:
[----:B--2---:R2:W3:Y:S02]  /*adb0*/  SYNCS.PHASECHK.TRANS64.TRYWAIT P2, [R0+URZ+0x188], R11 ;  /* 0x0001880b000075a7 */ /* 0x0044e400080411ff */
[----:B---3--:R-:W-:Y:S05]  /*adc0*/  @!P2 NANOSLEEP.SYNCS 0x989680 ;  /* 0x009896800000a95d */ /* 0x008fea0003900000 */
[----:B------:R-:W3:Y:S02]  /*add0*/  @!P2 SYNCS.PHASECHK.TRANS64 P2, [R0+URZ+0x188], R11 ;  /* 0x0001880b0000a5a7 */ /* 0x000ee400080410ff */
[----:B---3--:R-:W-:Y:S05]  /*ade0*/  @!P2 BRA `(.L_x_209) ;  /* 0xfffffffc00f0a947 */ /* 0x008fea000383ffff */
[----:B------:R-:W-:Y:S05]  /*adf0*/  BRA `(.L_x_94) ;  /* 0xffffffa000b07947 */ /* 0x000fea000383ffff */
.L_x_98:
[----:B--2---:R-:W-:Y:S07]  /*ae00*/  MOV R0, UR21 ;  /* 0x0000001500007c02 */ /* 0x004fee0008000f00 */
.L_x_210:
[----:B--2---:R2:W3:Y:S02]  /*ae10*/  SYNCS.PHASECHK.TRANS64.TRYWAIT P0, [R0+URZ+0x160], R9 ;  /* 0x00016009000075a7 */ /* 0x0044e400080011ff */
[----:B---3--:R-:W-:Y:S05]  /*ae20*/  @!P0 NANOSLEEP.SYNCS 0x989680 ;  /* 0x009896800000895d */ /* 0x008fea0003900000 */
[----:B------:R-:W3:Y:S02]  /*ae30*/  @!P0 SYNCS.PHASECHK.TRANS64 P0, [R0+URZ+0x160], R9 ;  /* 0x00016009000085a7 */ /* 0x000ee400080010ff */
[----:B---3--:R-:W-:Y:S05]  /*ae40*/  @!P0 BRA `(.L_x_210) ;  /* 0xfffffffc00f08947 */ /* 0x008fea000383ffff */
[----:B------:R-:W-:Y:S05]  /*ae50*/  BRA `(.L_x_211) ;  /* 0xffffffa4000c7947 */ /* 0x000fea000383ffff */
.L_x_99:
[----:B------:R-:W-:Y:S07]  /*ae60*/  MOV R0, UR21 ;  /* 0x0000001500007c02 */ /* 0x000fee0008000f00 */
.L_x_212:
[----:B--2---:R2:W3:Y:S02]  /*ae70*/  SYNCS.PHASECHK.TRANS64.TRYWAIT P0, [R0+URZ+0x168], R9 ;  /* 0x00016809000075a7 */ /* 0x0044e400080011ff */
[----:B---3--:R-:W-:Y:S05]  /*ae80*/  @!P0 NANOSLEEP.SYNCS 0x989680 ;  /* 0x009896800000895d */ /* 0x008fea0003900000 */
[----:B------:R-:W3:Y:S02]  /*ae90*/  @!P0 SYNCS.PHASECHK.TRANS64 P0, [R0+URZ+0x168], R9 ;  /* 0x00016809000085a7 */ /* 0x000ee400080010ff */
[----:B---3--:R-:W-:Y:S05]  /*aea0*/  @!P0 BRA `(.L_x_212) ;  /* 0xfffffffc00f08947 */ /* 0x008fea000383ffff */
[----:B------:R-:W-:Y:S05]  /*aeb0*/  BRA `(.L_x_213) ;  /* 0xffffffa400447947 */ /* 0x000fea000383ffff */
.L_x_100:
[----:B------:R-:W-:Y:S07]  /*aec0*/  MOV R0, UR21 ;  /* 0x0000001500007c02 */ /* 0x000fee0008000f00 */
.L_x_214:
[----:B--2---:R2:W3:Y:S02]  /*aed0*/  SYNCS.PHASECHK.TRANS64.TRYWAIT P0, [R0+URZ+0x170], R9 ;  /* 0x00017009000075a7 */ /* 0x0044e400080011ff */
[----:B---3--:R-:W-:Y:S05]  /*aee0*/  @!P0 NANOSLEEP.SYNCS 0x989680 ;  /* 0x009896800000895d */ /* 0x008fea0003900000 */
[----:B------:R-:W3:Y:S02]  /*aef0*/  @!P0 SYNCS.PHASECHK.TRANS64 P0, [R0+URZ+0x170], R9 ;  /* 0x00017009000085a7 */ /* 0x000ee400080010ff */
[----:B---3--:R-:W-:Y:S05]  /*af00*/  @!P0 BRA `(.L_x_214) ;  /* 0xfffffffc00f08947 */ /* 0x008fea000383ffff */
[----:B------:R-:W-:Y:S05]  /*af10*/  BRA `(.L_x_215) ;  /* 0xffffffa400887947 */ /* 0x000fea000383ffff */
.L_x_101:
[----:B------:R-:W-:Y:S07]  /*af20*/  MOV R0, UR21 ;  /* 0x0000001500007c02 */ /* 0x000fee0008000f00 */
.L_x_216:
[----:B--2---:R2:W3:Y:S02]  /*af30*/  SYNCS.PHASECHK.TRANS64.TRYWAIT P0, [R0+URZ+0x178], R9 ;  /* 0x00017809000075a7 */ /* 0x0044e400080011ff */
[----:B---3--:R-:W-:Y:S05]  /*af40*/  @!P0 NANOSLEEP.SYNCS 0x989680 ;  /* 0x009896800000895d */ /* 0x008fea0003900000 */
[----:B------:R-:W3:Y:S02]  /*af50*/  @!P0 SYNCS.PHASECHK.TRANS64 P0, [R0+URZ+0x178], R9 ;  /* 0x00017809000085a7 */ /* 0x000ee400080010ff */
[----:B---3--:R-:W-:Y:S05]  /*af60*/  @!P0 BRA `(.L_x_216) ;  /* 0xfffffffc00f08947 */ /* 0x008fea000383ffff */
[----:B------:R-:W-:Y:S05]  /*af70*/  BRA `(.L_x_217) ;  /* 0xffffffa400c87947 */ /* 0x000fea000383ffff */
.L_x_103:
[----:B------:R-:W-:-:S07]  /*af80*/  MOV R0, UR21 ;  /* 0x0000001500007c02 */ /* 0x000fce0008000f00 */
.L_x_218:
[----:B---3--:R3:W4:Y:S02]  /*af90*/  SYNCS.PHASECHK.TRANS64.TRYWAIT P0, [R0+URZ+0x160], R3 ;  /* 0x00016003000075a7 */ /* 0x00872400080011ff */
[----:B----4-:R-:W-:Y:S05]  /*afa0*/  @!P0 NANOSLEEP.SYNCS 0x989680 ;  /* 0x009896800000895d */ /* 0x010fea0003900000 */
[----:B------:R-:W4:Y:S02]  /*afb0*/  @!P0 SYNCS.PHASECHK.TRANS64 P0, [R0+URZ+0x160], R3 ;  /* 0x00016003000085a7 */ /* 0x000f2400080010ff */
[----:B----4-:R-:W-:Y:S05]  /*afc0*/  @!P0 BRA `(.L_x_218) ;  /* 0xfffffffc00f08947 */ /* 0x010fea000383ffff */
[----:B------:R-:W-:Y:S05]  /*afd0*/  BRA `(.L_x_219) ;  /* 0xffffffa8003c7947 */ /* 0x000fea000383ffff */
.L_x_104:
[----:B---3--:R-:W-:-:S07]  /*afe0*/  MOV R0, UR21 ;  /* 0x0000001500007c02 */ /* 0x008fce0008000f00 */
.L_x_220:
[----:B---3--:R3:W4:Y:S02]  /*aff0*/  SYNCS.PHASECHK.TRANS64.TRYWAIT P0, [R0+URZ+0x168], R3 ;  /* 0x00016803000075a7 */ /* 0x00872400080011ff */
[----:B----4-:R-:W-:Y:S05]  /*b000*/  @!P0 NANOSLEEP.SYNCS 0x989680 ;  /* 0x009896800000895d */ /* 0x010fea0003900000 */
[----:B------:R-:W4:Y:S02]  /*b010*/  @!P0 SYNCS.PHASECHK.TRANS64 P0, [R0+URZ+0x168], R3 ;  /* 0x00016803000085a7 */ /* 0x000f2400080010ff */
[----:B----4-:R-:W-:Y:S05]  /*b020*/  @!P0 BRA `(.L_x_220) ;  /* 0xfffffffc00f08947 */ /* 0x010fea000383ffff */
[----:B------:R-:W-:Y:S05]  /*b030*/  BRA `(.L_x_221) ;  /* 0xffffffa8002c7947 */ /* 0x000fea000383ffff */
.L_x_105:
[----:B---3--:R-:W-:-:S07]  /*b040*/  MOV R0, UR21 ;  /* 0x0000001500007c02 */ /* 0x008fce0008000f00 */
.L_x_222:
[----:B---3--:R3:W4:Y:S02]  /*b050*/  SYNCS.PHASECHK.TRANS64.TRYWAIT P0, [R0+URZ+0x170], R3 ;  /* 0x00017003000075a7 */ /* 0x00872400080011ff */
[----:B----4-:R-:W-:Y:S05]  /*b060*/  @!P0 NANOSLEEP.SYNCS 0x989680 ;  /* 0x009896800000895d */ /* 0x010fea0003900000 */
[----:B------:R-:W4:Y:S02]  /*b070*/  @!P0 SYNCS.PHASECHK.TRANS64 P0, [R0+URZ+0x170], R3 ;  /* 0x00017003000085a7 */ /* 0x000f2400080010ff */
[----:B----4-:R-:W-:Y:S05]  /*b080*/  @!P0 BRA `(.L_x_222) ;  /* 0xfffffffc00f08947 */ /* 0x010fea000383ffff */
[----:B------:R-:W-:Y:S05]  /*b090*/  BRA `(.L_x_223) ;  /* 0xffffffa8001c7947 */ /* 0x000fea000383ffff */
.L_x_107:
[----:B-1----:R1:W2:Y:S02]  /*b0a0*/  SYNCS.PHASECHK.TRANS64.TRYWAIT P0, [R3+URZ+0x190], R0 ;  /* 0x00019000030075a7 */ /* 0x0022a400080011ff */
[----:B--2---:R-:W-:Y:S05]  /*b0b0*/  @!P0 NANOSLEEP.SYNCS 0x989680 ;  /* 0x009896800000895d */ /* 0x004fea0003900000 */
[----:B------:R-:W2:Y:S02]  /*b0c0*/  @!P0 SYNCS.PHASECHK.TRANS64 P0, [R3+URZ+0x190], R0 ;  /* 0x00019000030085a7 */ /* 0x000ea400080010ff */
[----:B--2---:R-:W-:Y:S05]  /*b0d0*/  @!P0 BRA `(.L_x_107) ;  /* 0xfffffffc00f08947 */ /* 0x004fea000383ffff */
[----:B------:R-:W-:Y:S05]  /*b0e0*/  BRA `(.L_x_224) ;  /* 0xffffffa800ec7947 */ /* 0x000fea000383ffff */
.L_x_118:
[----:B--2---:R2:W1:Y:S02]  /*b0f0*/  SYNCS.PHASECHK.TRANS64.TRYWAIT P1, [R2+URZ+0x140], R3 ;  /* 0x00014003020075a7 */ /* 0x00446400080211ff */
[----:B-1----:R-:W-:Y:S05]  /*b100*/  @!P1 NANOSLEEP.SYNCS 0x989680 ;  /* 0x009896800000995d */ /* 0x002fea0003900000 */
[----:B------:R-:W1:Y:S02]  /*b110*/  @!P1 SYNCS.PHASECHK.TRANS64 P1, [R2+URZ+0x140], R3 ;  /* 0x00014003020095a7 */ /* 0x000e6400080210ff */
[----:B-1----:R-:W-:Y:S05]  /*b120*/  @!P1 BRA `(.L_x_118) ;  /* 0xfffffffc00f09947 */ /* 0x002fea000383ffff */
[----:B------:R-:W-:Y:S05]  /*b130*/  BRA `(.L_x_117) ;  /* 0xffffffb800647947 */ /* 0x000fea000383ffff */
.L_x_120:
[----:B--2---:R2:W4:Y:S02]  /*b140*/  SYNCS.PHASECHK.TRANS64.TRYWAIT P0, [R71+URZ+0x1b0], R4 ;  /* 0x0001b004470075a7 */ /* 0x00452400080011ff */
[----:B----4-:R-:W-:Y:S05]  /*b150*/  @!P0 NANOSLEEP.SYNCS 0x989680 ;  /* 0x009896800000895d */ /* 0x010fea0003900000 */
[----:B------:R-:W4:Y:S02]  /*b160*/  @!P0 SYNCS.PHASECHK.TRANS64 P0, [R71+URZ+0x1b0], R4 ;  /* 0x0001b004470085a7 */ /* 0x000f2400080010ff */
[----:B----4-:R-:W-:Y:S05]  /*b170*/  @!P0 BRA `(.L_x_120) ;  /* 0xfffffffc00f08947 */ /* 0x010fea000383ffff */
[----:B------:R-:W-:Y:S05]  /*b180*/  BRA `(.L_x_119) ;  /* 0xffffffb800b47947 */ /* 0x000fea000383ffff */
.L_x_128:
[----:B---3--:R3:W4:Y:S02]  /*b190*/  SYNCS.PHASECHK.TRANS64.TRYWAIT P0, [R112+URZ+0x140], R3 ;  /* 0x00014003700075a7 */ /* 0x00872400080011ff */
[----:B----4-:R-:W-:Y:S05]  /*b1a0*/  @!P0 NANOSLEEP.SYNCS 0x989680 ;  /* 0x009896800000895d */ /* 0x010fea0003900000 */
[----:B------:R-:W4:Y:S02]  /*b1b0*/  @!P0 SYNCS.PHASECHK.TRANS64 P0, [R112+URZ+0x140], R3 ;  /* 0x00014003700085a7 */ /* 0x000f2400080010ff */
[----:B----4-:R-:W-:Y:S05]  /*b1c0*/  @!P0 BRA `(.L_x_128) ;  /* 0xfffffffc00f08947 */ /* 0x010fea000383ffff */
[----:B------:R-:W-:Y:S05]  /*b1d0*/  BRA `(.L_x_127) ;  /* 0xffffffc400a87947 */ /* 0x000fea000383ffff */
.L_x_136:
[----:B---3--:R3:W4:Y:S02]  /*b1e0*/  SYNCS.PHASECHK.TRANS64.TRYWAIT P0, [R112+URZ+0x140], R5 ;  /* 0x00014005700075a7 */ /* 0x00872400080011ff */
[----:B----4-:R-:W-:Y:S05]  /*b1f0*/  @!P0 NANOSLEEP.SYNCS 0x989680 ;  /* 0x009896800000895d */ /* 0x010fea0003900000 */
[----:B------:R-:W4:Y:S02]  /*b200*/  @!P0 SYNCS.PHASECHK.TRANS64 P0, [R112+URZ+0x140], R5 ;  /* 0x00014005700085a7 */ /* 0x000f2400080010ff */
[----:B----4-:R-:W-:Y:S05]  /*b210*/  @!P0 BRA `(.L_x_136) ;  /* 0xfffffffc00f08947 */ /* 0x010fea000383ffff */
[----:B------:R-:W-:Y:S05]  /*b220*/  BRA `(.L_x_135) ;  /* 0xffffffd000e87947 */ /* 0x000fea000383ffff */
.L_x_144:
[----:B---3--:R3:W4:Y:S02]  /*b230*/  SYNCS.PHASECHK.TRANS64.TRYWAIT P0, [R102+URZ+0x140], R3 ;  /* 0x00014003660075a7 */ /* 0x00872400080011ff */
[----:B----4-:R-:W-:Y:S05]  /*b240*/  @!P0 NANOSLEEP.SYNCS 0x989680 ;  /* 0x009896800000895d */ /* 0x010fea0003900000 */
[----:B------:R-:W4:Y:S02]  /*b250*/  @!P0 SYNCS.PHASECHK.TRANS64 P0, [R102+URZ+0x140], R3 ;  /* 0x00014003660085a7 */ /* 0x000f2400080010ff */
[----:B----4-:R-:W-:Y:S05]  /*b260*/  @!P0 BRA `(.L_x_144) ;  /* 0xfffffffc00f08947 */ /* 0x010fea000383ffff */
[----:B------:R-:W-:Y:S05]  /*b270*/  BRA `(.L_x_143) ;  /* 0xffffffe000347947 */ /* 0x000fea000383ffff */
        .weak           $__internal_0_$__cuda_sm10x_tcgen05_guardrail_trap_col_being_dealloced_not_returned_by_alloc
        .type           $__internal_0_$__cuda_sm10x_tcgen05_guardrail_trap_col_being_dealloced_not_returned_by_alloc,@function
        .size           $__internal_0_$__cuda_sm10x_tcgen05_guardrail_trap_col_being_dealloced_not_returned_by_alloc,($__internal_1_$__cuda_sm10x_tcgen05_guardrail_trap_phase_invalid_during_alloc - $__internal_0_$__cuda_sm10x_tcgen05_guardrail_trap_col_being_dealloced_not_returned_by_alloc)
$__internal_0_$__cuda_sm10x_tcgen05_guardrail_trap_col_being_dealloced_not_returned_by_alloc:
[----:B------:R-:W-:Y:S05]  /*b280*/  BPT.TRAP 0x1 ;  /* 0x000000040000795c */ /* 0x000fea0000300000 */
[----:B------:R-:W-:-:S04]  /*b290*/  HFMA2 R3, -RZ, RZ, 0, 0 ;  /* 0x00000000ff037431 */ /* 0x000fc800000001ff */
[----:B------:R-:W-:Y:S05]  /*b2a0*/  RET.REL.NODEC R2 `(_ZN7cutlass13device_kernelINS_4gemm6kernel13GemmUniversalIN4cute5tupleIJiiiiEEENS1_10collective13CollectiveMmaINS1_35MainloopSm100TmaUmmaWarpSpecializedILi20ELi2ELi4ENS5_IJNS4_1CILi1EEENSA_ILi2EEESB_EEEEENS5_IJNSA_ILi64EEENSA_ILi256EEENSA_ILi32EEEEEENS_12float_e5m2_tENS5_IJlSB_lEEESJ_SK_NS4_8TiledMMAINS4_8MMA_AtomIJNS4_10MMA_TraitsINS4_19SM100_MMA_F8F6F4_SSEJSJ_SJ_fSF_SG_NS4_17integral_constantINS4_4UMMA5MajorELSR_0EEESS_NSP_INSQ_7ScaleInELST_0EEESU_EEEEEENS4_6LayoutINS5_IJSB_SB_SB_EEENS5_IJNSA_ILi0EEESZ_SZ_EEEEENS5_IJNS4_10UnderscoreES12_S12_EEEEENS4_23SM90_TMA_LOAD_MULTICASTENS4_14ComposedLayoutINS4_7SwizzleILi1ELi4ELi3EEENS4_18smem_ptr_flag_bitsILi8EEENSX_INS5_IJNSA_ILi8EEESH_EEENS5_IJSH_SB_EEEEEEEvNS4_8identityENS4_13SM90_TMA_LOADES1F_vS1G_EENS_8epilogue10collective18CollectiveEpilogueINS1J_23Sm100TmaWarpSpecializedILi4ELi2ELi32ELb0ELb0EEEJSI_NS5_IJNSX_ISF_SB_EES1O_EEESJ_SK_SJ_SK_NS1J_6fusion15FusionCallbacksIS1N_NS1Q_17LinearCombinationISJ_fSJ_fLNS_15FloatRoundStyleE2EEESI_S1P_JEEENS4_5SM1004TMEM4LOAD26SM100_TMEM_LOAD_16dp32b32xES1H_NS16_INS17_ILi2ELi4ELi3EEES1A_NSX_INS5_IJS1B_SF_EEENS5_IJSF_SB_EEEEEEENS4_39AutoVectorizingCopyWithAssumedAlignmentILi128EEENS4_14SM90_TMA_STOREES24_S26_S26_EEEvvEEEEvNT_6ParamsE) ;  /* 0xffffff4c02547950 */ /* 0x000fea0003c3ffff */
        .weak           $__internal_1_$__cuda_sm10x_tcgen05_guardrail_trap_phase_invalid_during_alloc
        .type           $__internal_1_$__cuda_sm10x_tcgen05_guardrail_trap_phase_invalid_during_alloc,@function
        .size           $__internal_1_$__cuda_sm10x_tcgen05_guardrail_trap_phase_invalid_during_alloc,($__internal_2_$__cuda_sm10x_tcgen05_guardrail_trap_unallocated_columns_being_dealloced - $__internal_1_$__cuda_sm10x_tcgen05_guardrail_trap_phase_invalid_during_alloc)
$__internal_1_$__cuda_sm10x_tcgen05_guardrail_trap_phase_invalid_during_alloc:
[----:B------:R-:W-:Y:S05]  /*b2b0*/  BPT.TRAP 0x1 ;  /* 0x000000040000795c */ /* 0x000fea0000300000 */
[----:B------:R-:W-:-:S04]  /*b2c0*/  MOV R5, 0x0 ;  /* 0x0000000000057802 */ /* 0x000fc80000000f00 */
[----:B------:R-:W-:Y:S05]  /*b2d0*/  RET.REL.NODEC R4 `(_ZN7cutlass13device_kernelINS_4gemm6kernel13GemmUniversalIN4cute5tupleIJiiiiEEENS1_10collective13CollectiveMmaINS1_35MainloopSm100TmaUmmaWarpSpecializedILi20ELi2ELi4ENS5_IJNS4_1CILi1EEENSA_ILi2EEESB_EEEEENS5_IJNSA_ILi64EEENSA_ILi256EEENSA_ILi32EEEEEENS_12float_e5m2_tENS5_IJlSB_lEEESJ_SK_NS4_8TiledMMAINS4_8MMA_AtomIJNS4_10MMA_TraitsINS4_19SM100_MMA_F8F6F4_SSEJSJ_SJ_fSF_SG_NS4_17integral_constantINS4_4UMMA5MajorELSR_0EEESS_NSP_INSQ_7ScaleInELST_0EEESU_EEEEEENS4_6LayoutINS5_IJSB_SB_SB_EEENS5_IJNSA_ILi0EEESZ_SZ_EEEEENS5_IJNS4_10UnderscoreES12_S12_EEEEENS4_23SM90_TMA_LOAD_MULTICASTENS4_14ComposedLayoutINS4_7SwizzleILi1ELi4ELi3EEENS4_18smem_ptr_flag_bitsILi8EEENSX_INS5_IJNSA_ILi8EEESH_EEENS5_IJSH_SB_EEEEEEEvNS4_8identityENS4_13SM90_TMA_LOADES1F_vS1G_EENS_8epilogue10collective18CollectiveEpilogueINS1J_23Sm100TmaWarpSpecializedILi4ELi2ELi32ELb0ELb0EEEJSI_NS5_IJNSX_ISF_SB_EES1O_EEESJ_SK_SJ_SK_NS1J_6fusion15FusionCallbacksIS1N_NS1Q_17LinearCombinationISJ_fSJ_fLNS_15FloatRoundStyleE2EEESI_S1P_JEEENS4_5SM1004TMEM4LOAD26SM100_TMEM_LOAD_16dp32b32xES1H_NS16_INS17_ILi2ELi4ELi3EEES1A_NSX_INS5_IJS1B_SF_EEENS5_IJSF_SB_EEEEEEENS4_39AutoVectorizingCopyWithAssumedAlignmentILi128EEENS4_14SM90_TMA_STOREES24_S26_S26_EEEvvEEEEvNT_6ParamsE) ;  /* 0xffffff4c04487950 */ /* 0x000fea0003c3ffff */
        .weak           $__internal_2_$__cuda_sm10x_tcgen05_guardrail_trap_unallocated_columns_being_dealloced
        .type           $__internal_2_$__cuda_sm10x_tcgen05_guardrail_trap_unallocated_columns_being_dealloced,@function
        .size           $__internal_2_$__cuda_sm10x_tcgen05_guardrail_trap_unallocated_columns_being_dealloced,(.L_x_226 - $__internal_2_$__cuda_sm10x_tcgen05_guardrail_trap_unallocated_columns_being_dealloced)
$__internal_2_$__cuda_sm10x_tcgen05_guardrail_trap_unallocated_columns_being_dealloced:
[----:B------:R-:W-:Y:S05]  /*b2e0*/  BPT.TRAP 0x1 ;  /* 0x000000040000795c */ /* 0x000fea0000300000 */
[----:B------:R-:W-:-:S04]  /*b2f0*/  HFMA2 R3, -RZ, RZ, 0, 0 ;  /* 0x00000000ff037431 */ /* 0x000fc800000001ff */
[----:B------:R-:W-:Y:S05]  /*b300*/  RET.REL.NODEC R2 `(_ZN7cutlass13device_kernelINS_4gemm6kernel13GemmUniversalIN4cute5tupleIJiiiiEEENS1_10collective13CollectiveMmaINS1_35MainloopSm100TmaUmmaWarpSpecializedILi20ELi2ELi4ENS5_IJNS4_1CILi1EEENSA_ILi2EEESB_EEEEENS5_IJNSA_ILi64EEENSA_ILi256EEENSA_ILi32EEEEEENS_12float_e5m2_tENS5_IJlSB_lEEESJ_SK_NS4_8TiledMMAINS4_8MMA_AtomIJNS4_10MMA_TraitsINS4_19SM100_MMA_F8F6F4_SSEJSJ_SJ_fSF_SG_NS4_17integral_constantINS4_4UMMA5MajorELSR_0EEESS_NSP_INSQ_7ScaleInELST_0EEESU_EEEEEENS4_6LayoutINS5_IJSB_SB_SB_EEENS5_IJNSA_ILi0EEESZ_SZ_EEEEENS5_IJNS4_10UnderscoreES12_S12_EEEEENS4_23SM90_TMA_LOAD_MULTICASTENS4_14ComposedLayoutINS4_7SwizzleILi1ELi4ELi3EEENS4_18smem_ptr_flag_bitsILi8EEENSX_INS5_IJNSA_ILi8EEESH_EEENS5_IJSH_SB_EEEEEEEvNS4_8identityENS4_13SM90_TMA_LOADES1F_vS1G_EENS_8epilogue10collective18CollectiveEpilogueINS1J_23Sm100TmaWarpSpecializedILi4ELi2ELi32ELb0ELb0EEEJSI_NS5_IJNSX_ISF_SB_EES1O_EEESJ_SK_SJ_SK_NS1J_6fusion15FusionCallbacksIS1N_NS1Q_17LinearCombinationISJ_fSJ_fLNS_15FloatRoundStyleE2EEESI_S1P_JEEENS4_5SM1004TMEM4LOAD26SM100_TMEM_LOAD_16dp32b32xES1H_NS16_INS17_ILi2ELi4ELi3EEES1A_NSX_INS5_IJS1B_SF_EEENS5_IJSF_SB_EEEEEEENS4_39AutoVectorizingCopyWithAssumedAlignmentILi128EEENS4_14SM90_TMA_STOREES24_S26_S26_EEEvvEEEEvNT_6ParamsE) ;  /* 0xffffff4c023c7950 */ /* 0x000fea0003c3ffff */
.L_x_225:
[----:B------:R-:W-:-:S00]  /*b310*/  BRA `(.L_x_225) ;  /* 0xfffffffc00fc7947 */ /* 0x000fc0000383ffff */
[----:B------:R-:W-:-:S00]  /*b320*/  NOP ;  /* 0x0000000000007918 */ /* 0x000fc00000000000 */
        /* <DEDUP_REMOVED lines=13> */
.L_x_226:


//--------------------- .nv.global.init           --------------------------
	.section	.nv.global.init,"aw",@progbits
.nv.global.init:
	.type		$str$27,@object
	.size		$str$27,($str$28 - $str$27)
$str$27:
        /*0000*/ 	.byte	0x28, 0x61, 0x64, 0x64, 0x72, 0x65, 0x73, 0x73, 0x20, 0x26, 0x20, 0x6d, 0x61, 0x73, 0x6b, 0x29
        /*0010*/ 	.byte	0x20, 0x3d, 0x3d, 0x20, 0x30, 0x00
	.type		$str$28,@object
	.size		$str$28,($str$26 - $str$28)
$str$28:
        /*0016*/ 	.byte	0x2f, 0x74, 0x6d, 0x70, 0x2f, 0x63, 0x75, 0x74, 0x6c, 0x61, 0x73, 0x73, 0x5f, 0x73, 0x77, 0x65
        /*0026*/ 	.byte	0x65, 0x70, 0x5f, 0x73, 0x72, 0x63, 0x2f, 0x69, 0x6e, 0x63, 0x6c, 0x75, 0x64, 0x65, 0x2f, 0x63
        /*0036*/ 	.byte	0x75, 0x74, 0x65, 0x2f, 0x70, 0x6f, 0x69, 0x6e, 0x74, 0x65, 0x72, 0x5f, 0x66, 0x6c, 0x61, 0x67
        /*0046*/ 	.byte	0x67, 0x65, 0x64, 0x2e, 0x68, 0x70, 0x70, 0x00
	.type		$str$26,@object
	.size		$str$26,($str$25 - $str$26)
$str$26:
        /*004e*/ 	.byte	0x2f, 0x74, 0x6d, 0x70, 0x2f, 0x63, 0x75, 0x74, 0x6c, 0x61, 0x73, 0x73, 0x5f, 0x73, 0x77, 0x65
        /*005e*/ 	.byte	0x65, 0x70, 0x5f, 0x73, 0x72, 0x63, 0x2f, 0x69, 0x6e, 0x63, 0x6c, 0x75, 0x64, 0x65, 0x2f, 0x63
        /*006e*/ 	.byte	0x75, 0x74, 0x65, 0x2f, 0x61, 0x74, 0x6f, 0x6d, 0x2f, 0x63, 0x6f, 0x70, 0x79, 0x5f, 0x74, 0x72
        /*007e*/ 	.byte	0x61, 0x69, 0x74, 0x73, 0x5f, 0x73, 0x6d, 0x31, 0x30, 0x30, 0x2e, 0x68, 0x70, 0x70, 0x00
	.type		$str$25,@object
	.size		$str$25,(__unnamed_1 - $str$25)
$str$25:
        /*008d*/ 	.byte	0x28, 0x28, 0x75, 0x69, 0x6e, 0x74, 0x33, 0x32, 0x5f, 0x74, 0x28, 0x74, 0x68, 0x72, 0x65, 0x61
        /*009d*/ 	.byte	0x64, 0x49, 0x64, 0x78, 0x2e, 0x78, 0x29, 0x20, 0x2f, 0x20, 0x33, 0x32, 0x29, 0x20, 0x25, 0x20
        /*00ad*/ 	.byte	0x34, 0x29, 0x20, 0x3d, 0x3d, 0x20, 0x28, 0x28, 0x28, 0x74, 0x6d, 0x65, 0x6d, 0x5f, 0x61, 0x64
        /*00bd*/ 	.byte	0x64, 0x72, 0x20, 0x3e, 0x3e, 0x20, 0x31, 0x36, 0x29, 0x20, 0x2f, 0x20, 0x33, 0x32, 0x29, 0x20
        /*00cd*/ 	.byte	0x25, 0x20, 0x34, 0x29, 0x00
	.type		__unnamed_1,@object
	.size		__unnamed_1,(__unnamed_2 - __unnamed_1)
__unnamed_1:
        /*00d2*/ 	.byte	0x61, 0x75, 0x74, 0x6f, 0x20, 0x63, 0x75, 0x74, 0x65, 0x3a, 0x3a, 0x61, 0x73, 0x5f, 0x70, 0x6f
        /* <DEDUP_REMOVED lines=24> */
        /*0262*/ 	.byte	0x3c, 0x34, 0x30, 0x39, 0x36, 0x3e, 0x3e, 0x3e, 0x3e, 0x5d, 0x00
	.type		__unnamed_2,@object
	.size		__unnamed_2,(__unnamed_3 - __unnamed_2)
__unnamed_2:
        /* <DEDUP_REMOVED lines=26> */
	.type		__unnamed_3,@object
	.size		__unnamed_3,(.L_3 - __unnamed_3)
__unnamed_3:
        /* <DEDUP_REMOVED lines=40> */
        /*0688*/ 	.byte	0x74, 0x65, 0x3a, 0x3a, 0x43, 0x3c, 0x30, 0x3e, 0x3e, 0x3e, 0x3e, 0x5d, 0x00
.L_3:


//--------------------- .nv.shared._ZN7cutlass13device_kernelINS_4gemm6kernel13GemmUniversalIN4cute5tupleIJiiiiEEENS1_10collective13CollectiveMmaINS1_35MainloopSm100TmaUmmaWarpSpecializedILi20ELi2ELi4ENS5_IJNS4_1CILi1EEENSA_ILi2EEESB_EEEEENS5_IJNSA_ILi64EEENSA_ILi256EEENSA_ILi32EEEEEENS_12float_e5m2_tENS5_IJlSB_lEEESJ_SK_NS4_8TiledMMAINS4_8MMA_AtomIJNS4_10MMA_TraitsINS4_19SM100_MMA_F8F6F4_SSEJSJ_SJ_fSF_SG_NS4_17integral_constantINS4_4UMMA5MajorELSR_0EEESS_NSP_INSQ_7ScaleInELST_0EEESU_EEEEEENS4_6LayoutINS5_IJSB_SB_SB_EEENS5_IJNSA_ILi0EEESZ_SZ_EEEEENS5_IJNS4_10UnderscoreES12_S12_EEEEENS4_23SM90_TMA_LOAD_MULTICASTENS4_14ComposedLayoutINS4_7SwizzleILi1ELi4ELi3EEENS4_18smem_ptr_flag_bitsILi8EEENSX_INS5_IJNSA_ILi8EEESH_EEENS5_IJSH_SB_EEEEEEEvNS4_8identityENS4_13SM90_TMA_LOADES1F_vS1G_EENS_8epilogue10collective18CollectiveEpilogueINS1J_23Sm100TmaWarpSpecializedILi4ELi2ELi32ELb0ELb0EEEJSI_NS5_IJNSX_ISF_SB_EES1O_EEESJ_SK_SJ_SK_NS1J_6fusion15FusionCallbacksIS1N_NS1Q_17LinearCombinationISJ_fSJ_fLNS_15FloatRoundStyleE2EEESI_S1P_JEEENS4_5SM1004TMEM4LOAD26SM100_TMEM_LOAD_16dp32b32xES1H_NS16_INS17_ILi2ELi4ELi3EEES1A_NSX_INS5_IJS1B_SF_EEENS5_IJSF_SB_EEEEEEENS4_39AutoVectorizingCopyWithAssumedAlignmentILi128EEENS4_14SM90_TMA_STOREES24_S26_S26_EEEvvEEEEvNT_6ParamsE --------------------------
	.section	.nv.shared._ZN7cutlass13device_kernelINS_4gemm6kernel13GemmUniversalIN4cute5tupleIJiiiiEEENS1_10collective13CollectiveMmaINS1_35MainloopSm100TmaUmmaWarpSpecializedILi20ELi2ELi4ENS5_IJNS4_1CILi1EEENSA_ILi2EEESB_EEEEENS5_IJNSA_ILi64EEENSA_ILi256EEENSA_ILi32EEEEEENS_12float_e5m2_tENS5_IJlSB_lEEESJ_SK_NS4_8TiledMMAINS4_8MMA_AtomIJNS4_10MMA_TraitsINS4_19SM100_MMA_F8F6F4_SSEJSJ_SJ_fSF_SG_NS4_17integral_constantINS4_4UMMA5MajorELSR_0EEESS_NSP_INSQ_7ScaleInELST_0EEESU_EEEEEENS4_6LayoutINS5_IJSB_SB_SB_EEENS5_IJNSA_ILi0EEESZ_SZ_EEEEENS5_IJNS4_10UnderscoreES12_S12_EEEEENS4_23SM90_TMA_LOAD_MULTICASTENS4_14ComposedLayoutINS4_7SwizzleILi1ELi4ELi3EEENS4_18smem_ptr_flag_bitsILi8EEENSX_INS5_IJNSA_ILi8EEESH_EEENS5_IJSH_SB_EEEEEEEvNS4_8identityENS4_13SM90_TMA_LOADES1F_vS1G_EENS_8epilogue10collective18CollectiveEpilogueINS1J_23Sm100TmaWarpSpecializedILi4ELi2ELi32ELb0ELb0EEEJSI_NS5_IJNSX_ISF_SB_EES1O_EEESJ_SK_SJ_SK_NS1J_6fusion15FusionCallbacksIS1N_NS1Q_17LinearCombinationISJ_fSJ_fLNS_15FloatRoundStyleE2EEESI_S1P_JEEENS4_5SM1004TMEM4LOAD26SM100_TMEM_LOAD_16dp32b32xES1H_NS16_INS17_ILi2ELi4ELi3EEES1A_NSX_INS5_IJS1B_SF_EEENS5_IJSF_SB_EEEEEEENS4_39AutoVectorizingCopyWithAssumedAlignmentILi128EEENS4_14SM90_TMA_STOREES24_S26_S26_EEEvvEEEEvNT_6ParamsE,"aw",@nobits
	.sectionflags	@""
	.align	16
	.zero		1024


//--------------------- .nv.shared.reserved.0     --------------------------
	.section	.nv.shared.reserved.0,"aw",@nobits
	.weak		__nv_reservedSMEM_offset_0_alias
	.size		__nv_reservedSMEM_offset_0_alias, 0, 64
	.other		__nv_reservedSMEM_offset_0_alias,@"STO_CUDA_RESERVED_SHARED STV_DEFAULT"
__nv_reservedSMEM_offset_0_alias:
	.zero		0
.nv.shared.reserved.0:
	.zero		64
	.weak		__nv_reservedSMEM_tcgen05_partition
	.type		__nv_reservedSMEM_tcgen05_partition,@object
	.size		__nv_reservedSMEM_tcgen05_partition,(.L_0 - __nv_reservedSMEM_tcgen05_partition)
__nv_reservedSMEM_tcgen05_partition:
	.zero		32
.L_0:


//--------------------- .nv.global                --------------------------
	.section	.nv.global,"aw",@nobits
.nv.global:
	.type		_ZN39_INTERNAL_4a0726e5_4_k_cu_1c9662e3_77414cute1_E,@object
	.size		_ZN39_INTERNAL_4a0726e5_4_k_cu_1c9662e3_77414cute1_E,(_ZN39_INTERNAL_4a0726e5_4_k_cu_1c9662e3_77414cuda3std3__45__cpo6cbeginE - _ZN39_INTERNAL_4a0726e5_4_k_cu_1c9662e3_77414cute1_E)
_ZN39_INTERNAL_4a0726e5_4_k_cu_1c9662e3_77414cute1_E:
	.zero		1
	.type		_ZN39_INTERNAL_4a0726e5_4_k_cu_1c9662e3_77414cuda3std3__45__cpo6cbeginE,@object
	.size		_ZN39_INTERNAL_4a0726e5_4_k_cu_1c9662e3_77414cuda3std3__45__cpo6cbeginE,(_ZN39_INTERNAL_4a0726e5_4_k_cu_1c9662e3_77414cuda3std3__48in_placeE - _ZN39_INTERNAL_4a0726e5_4_k_cu_1c9662e3_77414cuda3std3__45__cpo6cbeginE)
_ZN39_INTERNAL_4a0726e5_4_k_cu_1c9662e3_77414cuda3std3__45__cpo6cbeginE:
	.zero		1
	.type		_ZN39_INTERNAL_4a0726e5_4_k_cu_1c9662e3_77414cuda3std3__48in_placeE,@object
	.size		_ZN39_INTERNAL_4a0726e5_4_k_cu_1c9662e3_77414cuda3std3__48in_placeE,(_ZN39_INTERNAL_4a0726e5_4_k_cu_1c9662e3_77414cuda3std6ranges3__45__cpo9iter_moveE - _ZN39_INTERNAL_4a0726e5_4_k_cu_1c9662e3_77414cuda3std3__48in_placeE)
_ZN39_INTERNAL_4a0726e5_4_k_cu_1c9662e3_77414cuda3std3__48in_placeE:
	.zero		1
	.type		_ZN39_INTERNAL_4a0726e5_4_k_cu_1c9662e3_77414cuda3std6ranges3__45__cpo9iter_moveE,@object
	.size		_ZN39_INTERNAL_4a0726e5_4_k_cu_1c9662e3_77414cuda3std6ranges3__45__cpo9iter_moveE,(_ZN39_INTERNAL_4a0726e5_4_k_cu_1c9662e3_77414cuda3std3__45__cpo5beginE - _ZN39_INTERNAL_4a0726e5_4_k_cu_1c9662e3_77414cuda3std6ranges3__45__cpo9iter_moveE)
_ZN39_INTERNAL_4a0726e5_4_k_cu_1c9662e3_77414cuda3std6ranges3__45__cpo9iter_moveE:
	.zero		1
	.type		_ZN39_INTERNAL_4a0726e5_4_k_cu_1c9662e3_77414cuda3std3__45__cpo5beginE,@object
	.size		_ZN39_INTERNAL_4a0726e5_4_k_cu_1c9662e3_77414cuda3std3__45__cpo5beginE,(_ZN39_INTERNAL_4a0726e5_4_k_cu_1c9662e3_77414cuda3std3__441_GLOBAL__N__4a0726e5_4_k_cu_1c9662e3_77416ignoreE - _ZN39_INTERNAL_4a0726e5_4_k_cu_1c9662e3_77414cuda3std3__45__cpo5beginE)
_ZN39_INTERNAL_4a0726e5_4_k_cu_1c9662e3_77414cuda3std3__45__cpo5beginE:
	.zero		1
	.type		_ZN39_INTERNAL_4a0726e5_4_k_cu_1c9662e3_77414cuda3std3__441_GLOBAL__N__4a0726e5_4_k_cu_1c9662e3_77416ignoreE,@object
	.size		_ZN39_INTERNAL_4a0726e5_4_k_cu_1c9662e3_77414cuda3std3__441_GLOBAL__N__4a0726e5_4_k_cu_1c9662e3_77416ignoreE,(_ZN39_INTERNAL_4a0726e5_4_k_cu_1c9662e3_77414cute7productE - _ZN39_INTERNAL_4a0726e5_4_k_cu_1c9662e3_77414cuda3std3__441_GLOBAL__N__4a0726e5_4_k_cu_1c9662e3_77416ignoreE)
_ZN39_INTERNAL_4a0726e5_4_k_cu_1c9662e3_77414cuda3std3__441_GLOBAL__N__4a0726e5_4_k_cu_1c9662e3_77416ignoreE:
	.zero		1
	.type		_ZN39_INTERNAL_4a0726e5_4_k_cu_1c9662e3_77414cute7productE,@object
	.size		_ZN39_INTERNAL_4a0726e5_4_k_cu_1c9662e3_77414cute7productE,(_ZN39_INTERNAL_4a0726e5_4_k_cu_1c9662e3_77414cuda3std3__45__cpo3endE - _ZN39_INTERNAL_4a0726e5_4_k_cu_1c9662e3_77414cute7productE)
_ZN39_INTERNAL_4a0726e5_4_k_cu_1c9662e3_77414cute7productE:
	.zero		1
	.type		_ZN39_INTERNAL_4a0726e5_4_k_cu_1c9662e3_77414cuda3std3__45__cpo3endE,@object
	.size		_ZN39_INTERNAL_4a0726e5_4_k_cu_1c9662e3_77414cuda3std3__45__cpo3endE,(_ZN39_INTERNAL_4a0726e5_4_k_cu_1c9662e3_77414cuda3std3__419piecewise_constructE - _ZN39_INTERNAL_4a0726e5_4_k_cu_1c9662e3_77414cuda3std3__45__cpo3endE)
_ZN39_INTERNAL_4a0726e5_4_k_cu_1c9662e3_77414cuda3std3__45__cpo3endE:
	.zero		1
	.type		_ZN39_INTERNAL_4a0726e5_4_k_cu_1c9662e3_77414cuda3std3__419piecewise_constructE,@object
	.size		_ZN39_INTERNAL_4a0726e5_4_k_cu_1c9662e3_77414cuda3std3__419piecewise_constructE,(_ZN39_INTERNAL_4a0726e5_4_k_cu_1c9662e3_77414cuda3std3__45__cpo4cendE - _ZN39_INTERNAL_4a0726e5_4_k_cu_1c9662e3_77414cuda3std3__419piecewise_constructE)
_ZN39_INTERNAL_4a0726e5_4_k_cu_1c9662e3_77414cuda3std3__419piecewise_constructE:
	.zero		1
	.type		_ZN39_INTERNAL_4a0726e5_4_k_cu_1c9662e3_77414cuda3std3__45__cpo4cendE,@object
	.size		_ZN39_INTERNAL_4a0726e5_4_k_cu_1c9662e3_77414cuda3std3__45__cpo4cendE,(_ZN39_INTERNAL_4a0726e5_4_k_cu_1c9662e3_77414cuda3std6ranges3__45__cpo4swapE - _ZN39_INTERNAL_4a0726e5_4_k_cu_1c9662e3_77414cuda3std3__45__cpo4cendE)
_ZN39_INTERNAL_4a0726e5_4_k_cu_1c9662e3_77414cuda3std3__45__cpo4cendE:
	.zero		1
	.type		_ZN39_INTERNAL_4a0726e5_4_k_cu_1c9662e3_77414cuda3std6ranges3__45__cpo4swapE,@object
	.size		_ZN39_INTERNAL_4a0726e5_4_k_cu_1c9662e3_77414cuda3std6ranges3__45__cpo4swapE,(.L_11 - _ZN39_INTERNAL_4a0726e5_4_k_cu_1c9662e3_77414cuda3std6ranges3__45__cpo4swapE)
_ZN39_INTERNAL_4a0726e5_4_k_cu_1c9662e3_77414cuda3std6ranges3__45__cpo4swapE:
	.zero		1
.L_11:


//--------------------- .nv.constant0._ZN7cutlass13device_kernelINS_4gemm6kernel13GemmUniversalIN4cute5tupleIJiiiiEEENS1_10collective13CollectiveMmaINS1_35MainloopSm100TmaUmmaWarpSpecializedILi20ELi2ELi4ENS5_IJNS4_1CILi1EEENSA_ILi2EEESB_EEEEENS5_IJNSA_ILi64EEENSA_ILi256EEENSA_ILi32EEEEEENS_12float_e5m2_tENS5_IJlSB_lEEESJ_SK_NS4_8TiledMMAINS4_8MMA_AtomIJNS4_10MMA_TraitsINS4_19SM100_MMA_F8F6F4_SSEJSJ_SJ_fSF_SG_NS4_17integral_constantINS4_4UMMA5MajorELSR_0EEESS_NSP_INSQ_7ScaleInELST_0EEESU_EEEEEENS4_6LayoutINS5_IJSB_SB_SB_EEENS5_IJNSA_ILi0EEESZ_SZ_EEEEENS5_IJNS4_10UnderscoreES12_S12_EEEEENS4_23SM90_TMA_LOAD_MULTICASTENS4_14ComposedLayoutINS4_7SwizzleILi1ELi4ELi3EEENS4_18smem_ptr_flag_bitsILi8EEENSX_INS5_IJNSA_ILi8EEESH_EEENS5_IJSH_SB_EEEEEEEvNS4_8identityENS4_13SM90_TMA_LOADES1F_vS1G_EENS_8epilogue10collective18CollectiveEpilogueINS1J_23Sm100TmaWarpSpecializedILi4ELi2ELi32ELb0ELb0EEEJSI_NS5_IJNSX_ISF_SB_EES1O_EEESJ_SK_SJ_SK_NS1J_6fusion15FusionCallbacksIS1N_NS1Q_17LinearCombinationISJ_fSJ_fLNS_15FloatRoundStyleE2EEESI_S1P_JEEENS4_5SM1004TMEM4LOAD26SM100_TMEM_LOAD_16dp32b32xES1H_NS16_INS17_ILi2ELi4ELi3EEES1A_NSX_INS5_IJS1B_SF_EEENS5_IJSF_SB_EEEEEEENS4_39AutoVectorizingCopyWithAssumedAlignmentILi128EEENS4_14SM90_TMA_STOREES24_S26_S26_EEEvvEEEEvNT_6ParamsE --------------------------
	.section	.nv.constant0._ZN7cutlass13device_kernelINS_4gemm6kernel13GemmUniversalIN4cute5tupleIJiiiiEEENS1_10collective13CollectiveMmaINS1_35MainloopSm100TmaUmmaWarpSpecializedILi20ELi2ELi4ENS5_IJNS4_1CILi1EEENSA_ILi2EEESB_EEEEENS5_IJNSA_ILi64EEENSA_ILi256EEENSA_ILi32EEEEEENS_12float_e5m2_tENS5_IJlSB_lEEESJ_SK_NS4_8TiledMMAINS4_8MMA_AtomIJNS4_10MMA_TraitsINS4_19SM100_MMA_F8F6F4_SSEJSJ_SJ_fSF_SG_NS4_17integral_constantINS4_4UMMA5MajorELSR_0EEESS_NSP_INSQ_7ScaleInELST_0EEESU_EEEEEENS4_6LayoutINS5_IJSB_SB_SB_EEENS5_IJNSA_ILi0EEESZ_SZ_EEEEENS5_IJNS4_10UnderscoreES12_S12_EEEEENS4_23SM90_TMA_LOAD_MULTICASTENS4_14ComposedLayoutINS4_7SwizzleILi1ELi4ELi3EEENS4_18smem_ptr_flag_bitsILi8EEENSX_INS5_IJNSA_ILi8EEESH_EEENS5_IJSH_SB_EEEEEEEvNS4_8identityENS4_13SM90_TMA_LOADES1F_vS1G_EENS_8epilogue10collective18CollectiveEpilogueINS1J_23Sm100TmaWarpSpecializedILi4ELi2ELi32ELb0ELb0EEEJSI_NS5_IJNSX_ISF_SB_EES1O_EEESJ_SK_SJ_SK_NS1J_6fusion15FusionCallbacksIS1N_NS1Q_17LinearCombinationISJ_fSJ_fLNS_15FloatRoundStyleE2EEESI_S1P_JEEENS4_5SM1004TMEM4LOAD26SM100_TMEM_LOAD_16dp32b32xES1H_NS16_INS17_ILi2ELi4ELi3EEES1A_NSX_INS5_IJS1B_SF_EEENS5_IJSF_SB_EEEEEEENS4_39AutoVectorizingCopyWithAssumedAlignmentILi128EEENS4_14SM90_TMA_STOREES24_S26_S26_EEEvvEEEEvNT_6ParamsE,"a",@progbits
	.sectionflags	@""
	.align	4
.nv.constant0._ZN7cutlass13device_kernelINS_4gemm6kernel13GemmUniversalIN4cute5tupleIJiiiiEEENS1_10collective13CollectiveMmaINS1_35MainloopSm100TmaUmmaWarpSpecializedILi20ELi2ELi4ENS5_IJNS4_1CILi1EEENSA_ILi2EEESB_EEEEENS5_IJNSA_ILi64EEENSA_ILi256EEENSA_ILi32EEEEEENS_12float_e5m2_tENS5_IJlSB_lEEESJ_SK_NS4_8TiledMMAINS4_8MMA_AtomIJNS4_10MMA_TraitsINS4_19SM100_MMA_F8F6F4_SSEJSJ_SJ_fSF_SG_NS4_17integral_constantINS4_4UMMA5MajorELSR_0EEESS_NSP_INSQ_7ScaleInELST_0EEESU_EEEEEENS4_6LayoutINS5_IJSB_SB_SB_EEENS5_IJNSA_ILi0EEESZ_SZ_EEEEENS5_IJNS4_10UnderscoreES12_S12_EEEEENS4_23SM90_TMA_LOAD_MULTICASTENS4_14ComposedLayoutINS4_7SwizzleILi1ELi4ELi3EEENS4_18smem_ptr_flag_bitsILi8EEENSX_INS5_IJNSA_ILi8EEESH_EEENS5_IJSH_SB_EEEEEEEvNS4_8identityENS4_13SM90_TMA_LOADES1F_vS1G_EENS_8epilogue10collective18CollectiveEpilogueINS1J_23Sm100TmaWarpSpecializedILi4ELi2ELi32ELb0ELb0EEEJSI_NS5_IJNSX_ISF_SB_EES1O_EEESJ_SK_SJ_SK_NS1J_6fusion15FusionCallbacksIS1N_NS1Q_17LinearCombinationISJ_fSJ_fLNS_15FloatRoundStyleE2EEESI_S1P_JEEENS4_5SM1004TMEM4LOAD26SM100_TMEM_LOAD_16dp32b32xES1H_NS16_INS17_ILi2ELi4ELi3EEES1A_NSX_INS5_IJS1B_SF_EEENS5_IJSF_SB_EEEEEEENS4_39AutoVectorizingCopyWithAssumedAlignmentILi128EEENS4_14SM90_TMA_STOREES24_S26_S26_EEEvvEEEEvNT_6ParamsE:
	.zero		2944


//--------------------- SYMBOLS --------------------------

	.type		.nv.reservedSmem.offset0,@object
	.size		.nv.reservedSmem.offset0,0x4
	.type		.nv.reservedSmem.cap,@object
	.size		.nv.reservedSmem.cap,0x4
	.type		__assertfail,@function
